	.target	sm_90a

	.elftype	@"ET_EXEC"


//--------------------- .note.nv.tkinfo           --------------------------
	.section	.note.nv.tkinfo,"",@"SHT_NOTE"
	.sectionflags	@"SHF_NOTE_NV_TKINFO"
	.tkinfo
        /*0018*/ 	.word	0x00000002
        /*0030*/ 	.string	""
        /*0030*/ 	.string	"ptxas"
        /*0030*/ 	.string	"Cuda compilation tools, release 13.0, V13.0.88"
        /*0030*/ 	.string	"Build cuda_13.0.r13.0/compiler.36424714_0"
        /*0030*/ 	.string	"-arch sm_90a -m 64 "



//--------------------- .note.nv.cuinfo           --------------------------
	.section	.note.nv.cuinfo,"",@"SHT_NOTE"
	.sectionflags	@"SHF_NOTE_NV_CUINFO"
        /*0018*/ 	.short	0x0002
        /*001a*/ 	.short	0x005a
        /*001c*/ 	.short	0x0082
	.zero		2


//--------------------- .nv.info                  --------------------------
	.section	.nv.info,"",@"SHT_CUDA_INFO"
	.align	4


	//----- nvinfo : EIATTR_REGCOUNT
	.align		4
        /*0000*/ 	.byte	0x04, 0x2f
        /*0002*/ 	.short	(.L_12 - .L_11)
	.align		4
.L_11:
        /*0004*/ 	.word	index@(_ZN7cutlass13device_kernelIN5flash19enable_sm80_to_sm89INS1_16FlashAttnFwdSm80INS1_25CollectiveMainloopFwdSm80ILi4ELi1ELb0EN4cute5tupleIJNS5_1CILi128EEENS7_ILi64EEENS7_ILi96EEEEEELi96ENS_10bfloat16_tEfNS_4arch4Sm80ELb1ELb0ELb0ELb1ELb1ELb1ELb1ELb0EEENS1_21CollectiveEpilogueFwdINS6_IJS8_SA_S9_EEENS6_IJNS7_ILi1EEESI_SI_EEESC_SE_Li128ELb1ELb1ELb0ELb0EEENS1_19SingleTileSchedulerILb1ELb0ELb1ELi128EEEEEEEEEvNT_6ParamsE)
        /*0008*/ 	.word	0x00000004


	//----- nvinfo : EIATTR_FRAME_SIZE
	.align		4
.L_12:
        /*000c*/ 	.byte	0x04, 0x11
        /*000e*/ 	.short	(.L_14 - .L_13)
	.align		4
.L_13:
        /*0010*/ 	.word	index@(_ZN7cutlass13device_kernelIN5flash19enable_sm80_to_sm89INS1_16FlashAttnFwdSm80INS1_25CollectiveMainloopFwdSm80ILi4ELi1ELb0EN4cute5tupleIJNS5_1CILi128EEENS7_ILi64EEENS7_ILi96EEEEEELi96ENS_10bfloat16_tEfNS_4arch4Sm80ELb1ELb0ELb0ELb1ELb1ELb1ELb1ELb0EEENS1_21CollectiveEpilogueFwdINS6_IJS8_SA_S9_EEENS6_IJNS7_ILi1EEESI_SI_EEESC_SE_Li128ELb1ELb1ELb0ELb0EEENS1_19SingleTileSchedulerILb1ELb0ELb1ELi128EEEEEEEEEvNT_6ParamsE)
        /*0014*/ 	.word	0x00000000


	//----- nvinfo : EIATTR_REGCOUNT
	.align		4
.L_14:
        /*0018*/ 	.byte	0x04, 0x2f
        /*001a*/ 	.short	(.L_16 - .L_15)
	.align		4
.L_15:
        /*001c*/ 	.word	index@(_ZN7cutlass13device_kernelIN5flash19enable_sm80_to_sm89INS1_16FlashAttnFwdSm80INS1_25CollectiveMainloopFwdSm80ILi4ELi1ELb0EN4cute5tupleIJNS5_1CILi128EEENS7_ILi64EEENS7_ILi96EEEEEELi96ENS_10bfloat16_tEfNS_4arch4Sm80ELb1ELb0ELb0ELb1ELb1ELb0ELb1ELb0EEENS1_21CollectiveEpilogueFwdINS6_IJS8_SA_S9_EEENS6_IJNS7_ILi1EEESI_SI_EEESC_SE_Li128ELb1ELb1ELb0ELb0EEENS1_19SingleTileSchedulerILb1ELb0ELb1ELi128EEEEEEEEEvNT_6ParamsE)
        /*0020*/ 	.word	0x00000004


	//----- nvinfo : EIATTR_FRAME_SIZE
	.align		4
.L_16:
        /*0024*/ 	.byte	0x04, 0x11
        /*0026*/ 	.short	(.L_18 - .L_17)
	.align		4
.L_17:
        /*0028*/ 	.word	index@(_ZN7cutlass13device_kernelIN5flash19enable_sm80_to_sm89INS1_16FlashAttnFwdSm80INS1_25CollectiveMainloopFwdSm80ILi4ELi1ELb0EN4cute5tupleIJNS5_1CILi128EEENS7_ILi64EEENS7_ILi96EEEEEELi96ENS_10bfloat16_tEfNS_4arch4Sm80ELb1ELb0ELb0ELb1ELb1ELb0ELb1ELb0EEENS1_21CollectiveEpilogueFwdINS6_IJS8_SA_S9_EEENS6_IJNS7_ILi1EEESI_SI_EEESC_SE_Li128ELb1ELb1ELb0ELb0EEENS1_19SingleTileSchedulerILb1ELb0ELb1ELi128EEEEEEEEEvNT_6ParamsE)
        /*002c*/ 	.word	0x00000000


	//----- nvinfo : EIATTR_REGCOUNT
	.align		4
.L_18:
        /*0030*/ 	.byte	0x04, 0x2f
        /*0032*/ 	.short	(.L_20 - .L_19)
	.align		4
.L_19:
        /*0034*/ 	.word	index@(_ZN7cutlass13device_kernelIN5flash19enable_sm80_to_sm89INS1_16FlashAttnFwdSm80INS1_25CollectiveMainloopFwdSm80ILi4ELi1ELb0EN4cute5tupleIJNS5_1CILi128EEENS7_ILi64EEENS7_ILi96EEEEEELi96ENS_10bfloat16_tEfNS_4arch4Sm80ELb1ELb0ELb0ELb0ELb1ELb0ELb1ELb0EEENS1_21CollectiveEpilogueFwdINS6_IJS8_SA_S9_EEENS6_IJNS7_ILi1EEESI_SI_EEESC_SE_Li128ELb0ELb1ELb0ELb0EEENS1_30DynamicPersistentTileSchedulerILi128ELi128ELb0ELb1ELb0EEEEEEEEEvNT_6ParamsE)
        /*0038*/ 	.word	0x00000004


	//----- nvinfo : EIATTR_FRAME_SIZE
	.align		4
.L_20:
        /*003c*/ 	.byte	0x04, 0x11
        /*003e*/ 	.short	(.L_22 - .L_21)
	.align		4
.L_21:
        /*0040*/ 	.word	index@(_ZN7cutlass13device_kernelIN5flash19enable_sm80_to_sm89INS1_16FlashAttnFwdSm80INS1_25CollectiveMainloopFwdSm80ILi4ELi1ELb0EN4cute5tupleIJNS5_1CILi128EEENS7_ILi64EEENS7_ILi96EEEEEELi96ENS_10bfloat16_tEfNS_4arch4Sm80ELb1ELb0ELb0ELb0ELb1ELb0ELb1ELb0EEENS1_21CollectiveEpilogueFwdINS6_IJS8_SA_S9_EEENS6_IJNS7_ILi1EEESI_SI_EEESC_SE_Li128ELb0ELb1ELb0ELb0EEENS1_30DynamicPersistentTileSchedulerILi128ELi128ELb0ELb1ELb0EEEEEEEEEvNT_6ParamsE)
        /*0044*/ 	.word	0x00000000


	//----- nvinfo : EIATTR_REGCOUNT
	.align		4
.L_22:
        /*0048*/ 	.byte	0x04, 0x2f
        /*004a*/ 	.short	(.L_24 - .L_23)
	.align		4
.L_23:
        /*004c*/ 	.word	index@(_ZN7cutlass13device_kernelIN5flash19enable_sm80_to_sm89INS1_16FlashAttnFwdSm80INS1_25CollectiveMainloopFwdSm80ILi4ELi1ELb0EN4cute5tupleIJNS5_1CILi128EEENS7_ILi48EEENS7_ILi96EEEEEELi96ENS_10bfloat16_tEfNS_4arch4Sm80ELb0ELb1ELb0ELb1ELb1ELb1ELb1ELb0EEENS1_21CollectiveEpilogueFwdINS6_IJS8_SA_S9_EEENS6_IJNS7_ILi1EEESI_SI_EEESC_SE_Li128ELb1ELb1ELb0ELb0EEENS1_19SingleTileSchedulerILb1ELb0ELb1ELi128EEEEEEEEEvNT_6ParamsE)
        /*0050*/ 	.word	0x00000004


	//----- nvinfo : EIATTR_FRAME_SIZE
	.align		4
.L_24:
        /*0054*/ 	.byte	0x04, 0x11
        /*0056*/ 	.short	(.L_26 - .L_25)
	.align		4
.L_25:
        /*0058*/ 	.word	index@(_ZN7cutlass13device_kernelIN5flash19enable_sm80_to_sm89INS1_16FlashAttnFwdSm80INS1_25CollectiveMainloopFwdSm80ILi4ELi1ELb0EN4cute5tupleIJNS5_1CILi128EEENS7_ILi48EEENS7_ILi96EEEEEELi96ENS_10bfloat16_tEfNS_4arch4Sm80ELb0ELb1ELb0ELb1ELb1ELb1ELb1ELb0EEENS1_21CollectiveEpilogueFwdINS6_IJS8_SA_S9_EEENS6_IJNS7_ILi1EEESI_SI_EEESC_SE_Li128ELb1ELb1ELb0ELb0EEENS1_19SingleTileSchedulerILb1ELb0ELb1ELi128EEEEEEEEEvNT_6ParamsE)
        /*005c*/ 	.word	0x00000000


	//----- nvinfo : EIATTR_REGCOUNT
	.align		4
.L_26:
        /*0060*/ 	.byte	0x04, 0x2f
        /*0062*/ 	.short	(.L_28 - .L_27)
	.align		4
.L_27:
        /*0064*/ 	.word	index@(_ZN7cutlass13device_kernelIN5flash19enable_sm80_to_sm89INS1_16FlashAttnFwdSm80INS1_25CollectiveMainloopFwdSm80ILi4ELi1ELb0EN4cute5tupleIJNS5_1CILi128EEENS7_ILi48EEENS7_ILi96EEEEEELi96ENS_10bfloat16_tEfNS_4arch4Sm80ELb0ELb1ELb0ELb1ELb1ELb0ELb1ELb0EEENS1_21CollectiveEpilogueFwdINS6_IJS8_SA_S9_EEENS6_IJNS7_ILi1EEESI_SI_EEESC_SE_Li128ELb1ELb1ELb0ELb0EEENS1_19SingleTileSchedulerILb1ELb0ELb1ELi128EEEEEEEEEvNT_6ParamsE)
        /*0068*/ 	.word	0x00000004


	//----- nvinfo : EIATTR_FRAME_SIZE
	.align		4
.L_28:
        /*006c*/ 	.byte	0x04, 0x11
        /*006e*/ 	.short	(.L_30 - .L_29)
	.align		4
.L_29:
        /*0070*/ 	.word	index@(_ZN7cutlass13device_kernelIN5flash19enable_sm80_to_sm89INS1_16FlashAttnFwdSm80INS1_25CollectiveMainloopFwdSm80ILi4ELi1ELb0EN4cute5tupleIJNS5_1CILi128EEENS7_ILi48EEENS7_ILi96EEEEEELi96ENS_10bfloat16_tEfNS_4arch4Sm80ELb0ELb1ELb0ELb1ELb1ELb0ELb1ELb0EEENS1_21CollectiveEpilogueFwdINS6_IJS8_SA_S9_EEENS6_IJNS7_ILi1EEESI_SI_EEESC_SE_Li128ELb1ELb1ELb0ELb0EEENS1_19SingleTileSchedulerILb1ELb0ELb1ELi128EEEEEEEEEvNT_6ParamsE)
        /*0074*/ 	.word	0x00000000


	//----- nvinfo : EIATTR_REGCOUNT
	.align		4
.L_30:
        /*0078*/ 	.byte	0x04, 0x2f
        /*007a*/ 	.short	(.L_32 - .L_31)
	.align		4
.L_31:
        /*007c*/ 	.word	index@(_ZN7cutlass13device_kernelIN5flash19enable_sm80_to_sm89INS1_16FlashAttnFwdSm80INS1_25CollectiveMainloopFwdSm80ILi4ELi1ELb0EN4cute5tupleIJNS5_1CILi128EEENS7_ILi48EEENS7_ILi96EEEEEELi96ENS_10bfloat16_tEfNS_4arch4Sm80ELb0ELb1ELb0ELb0ELb1ELb0ELb1ELb0EEENS1_21CollectiveEpilogueFwdINS6_IJS8_SA_S9_EEENS6_IJNS7_ILi1EEESI_SI_EEESC_SE_Li128ELb0ELb1ELb0ELb0EEENS1_19SingleTileSchedulerILb0ELb0ELb1ELi128EEEEEEEEEvNT_6ParamsE)
        /*0080*/ 	.word	0x00000004


	//----- nvinfo : EIATTR_FRAME_SIZE
	.align		4
.L_32:
        /*0084*/ 	.byte	0x04, 0x11
        /*0086*/ 	.short	(.L_34 - .L_33)
	.align		4
.L_33:
        /*0088*/ 	.word	index@(_ZN7cutlass13device_kernelIN5flash19enable_sm80_to_sm89INS1_16FlashAttnFwdSm80INS1_25CollectiveMainloopFwdSm80ILi4ELi1ELb0EN4cute5tupleIJNS5_1CILi128EEENS7_ILi48EEENS7_ILi96EEEEEELi96ENS_10bfloat16_tEfNS_4arch4Sm80ELb0ELb1ELb0ELb0ELb1ELb0ELb1ELb0EEENS1_21CollectiveEpilogueFwdINS6_IJS8_SA_S9_EEENS6_IJNS7_ILi1EEESI_SI_EEESC_SE_Li128ELb0ELb1ELb0ELb0EEENS1_19SingleTileSchedulerILb0ELb0ELb1ELi128EEEEEEEEEvNT_6ParamsE)
        /*008c*/ 	.word	0x00000000


	//----- nvinfo : EIATTR_REGCOUNT
	.align		4
.L_34:
        /*0090*/ 	.byte	0x04, 0x2f
        /*0092*/ 	.short	(.L_36 - .L_35)
	.align		4
.L_35:
        /*0094*/ 	.word	index@(_ZN7cutlass13device_kernelIN5flash19enable_sm80_to_sm89INS1_16FlashAttnFwdSm80INS1_25CollectiveMainloopFwdSm80ILi4ELi1ELb0EN4cute5tupleIJNS5_1CILi128EEENS7_ILi64EEENS7_ILi96EEEEEELi96ENS_10bfloat16_tEfNS_4arch4Sm80ELb0ELb0ELb0ELb1ELb1ELb1ELb1ELb0EEENS1_21CollectiveEpilogueFwdINS6_IJS8_SA_S9_EEENS6_IJNS7_ILi1EEESI_SI_EEESC_SE_Li128ELb1ELb1ELb0ELb0EEENS1_19SingleTileSchedulerILb1ELb0ELb1ELi128EEEEEEEEEvNT_6ParamsE)
        /*0098*/ 	.word	0x00000004


	//----- nvinfo : EIATTR_FRAME_SIZE
	.align		4
.L_36:
        /*009c*/ 	.byte	0x04, 0x11
        /*009e*/ 	.short	(.L_38 - .L_37)
	.align		4
.L_37:
        /*00a0*/ 	.word	index@(_ZN7cutlass13device_kernelIN5flash19enable_sm80_to_sm89INS1_16FlashAttnFwdSm80INS1_25CollectiveMainloopFwdSm80ILi4ELi1ELb0EN4cute5tupleIJNS5_1CILi128EEENS7_ILi64EEENS7_ILi96EEEEEELi96ENS_10bfloat16_tEfNS_4arch4Sm80ELb0ELb0ELb0ELb1ELb1ELb1ELb1ELb0EEENS1_21CollectiveEpilogueFwdINS6_IJS8_SA_S9_EEENS6_IJNS7_ILi1EEESI_SI_EEESC_SE_Li128ELb1ELb1ELb0ELb0EEENS1_19SingleTileSchedulerILb1ELb0ELb1ELi128EEEEEEEEEvNT_6ParamsE)
        /*00a4*/ 	.word	0x00000000


	//----- nvinfo : EIATTR_REGCOUNT
	.align		4
.L_38:
        /*00a8*/ 	.byte	0x04, 0x2f
        /*00aa*/ 	.short	(.L_40 - .L_39)
	.align		4
.L_39:
        /*00ac*/ 	.word	index@(_ZN7cutlass13device_kernelIN5flash19enable_sm80_to_sm89INS1_16FlashAttnFwdSm80INS1_25CollectiveMainloopFwdSm80ILi4ELi1ELb0EN4cute5tupleIJNS5_1CILi128EEENS7_ILi64EEENS7_ILi96EEEEEELi96ENS_10bfloat16_tEfNS_4arch4Sm80ELb0ELb0ELb0ELb1ELb1ELb0ELb1ELb0EEENS1_21CollectiveEpilogueFwdINS6_IJS8_SA_S9_EEENS6_IJNS7_ILi1EEESI_SI_EEESC_SE_Li128ELb1ELb1ELb0ELb0EEENS1_19SingleTileSchedulerILb1ELb0ELb1ELi128EEEEEEEEEvNT_6ParamsE)
        /*00b0*/ 	.word	0x00000004


	//----- nvinfo : EIATTR_FRAME_SIZE
	.align		4
.L_40:
        /*00b4*/ 	.byte	0x04, 0x11
        /*00b6*/ 	.short	(.L_42 - .L_41)
	.align		4
.L_41:
        /*00b8*/ 	.word	index@(_ZN7cutlass13device_kernelIN5flash19enable_sm80_to_sm89INS1_16FlashAttnFwdSm80INS1_25CollectiveMainloopFwdSm80ILi4ELi1ELb0EN4cute5tupleIJNS5_1CILi128EEENS7_ILi64EEENS7_ILi96EEEEEELi96ENS_10bfloat16_tEfNS_4arch4Sm80ELb0ELb0ELb0ELb1ELb1ELb0ELb1ELb0EEENS1_21CollectiveEpilogueFwdINS6_IJS8_SA_S9_EEENS6_IJNS7_ILi1EEESI_SI_EEESC_SE_Li128ELb1ELb1ELb0ELb0EEENS1_19SingleTileSchedulerILb1ELb0ELb1ELi128EEEEEEEEEvNT_6ParamsE)
        /*00bc*/ 	.word	0x00000000


	//----- nvinfo : EIATTR_REGCOUNT
	.align		4
.L_42:
        /*00c0*/ 	.byte	0x04, 0x2f
        /*00c2*/ 	.short	(.L_44 - .L_43)
	.align		4
.L_43:
        /*00c4*/ 	.word	index@(_ZN7cutlass13device_kernelIN5flash19enable_sm80_to_sm89INS1_16FlashAttnFwdSm80INS1_25CollectiveMainloopFwdSm80ILi4ELi1ELb0EN4cute5tupleIJNS5_1CILi128EEENS7_ILi64EEENS7_ILi96EEEEEELi96ENS_10bfloat16_tEfNS_4arch4Sm80ELb0ELb0ELb0ELb0ELb1ELb0ELb1ELb0EEENS1_21CollectiveEpilogueFwdINS6_IJS8_SA_S9_EEENS6_IJNS7_ILi1EEESI_SI_EEESC_SE_Li128ELb0ELb1ELb0ELb0EEENS1_19SingleTileSchedulerILb0ELb0ELb1ELi128EEEEEEEEEvNT_6ParamsE)
        /*00c8*/ 	.word	0x00000004


	//----- nvinfo : EIATTR_FRAME_SIZE
	.align		4
.L_44:
        /*00cc*/ 	.byte	0x04, 0x11
        /*00ce*/ 	.short	(.L_46 - .L_45)
	.align		4
.L_45:
        /*00d0*/ 	.word	index@(_ZN7cutlass13device_kernelIN5flash19enable_sm80_to_sm89INS1_16FlashAttnFwdSm80INS1_25CollectiveMainloopFwdSm80ILi4ELi1ELb0EN4cute5tupleIJNS5_1CILi128EEENS7_ILi64EEENS7_ILi96EEEEEELi96ENS_10bfloat16_tEfNS_4arch4Sm80ELb0ELb0ELb0ELb0ELb1ELb0ELb1ELb0EEENS1_21CollectiveEpilogueFwdINS6_IJS8_SA_S9_EEENS6_IJNS7_ILi1EEESI_SI_EEESC_SE_Li128ELb0ELb1ELb0ELb0EEENS1_19SingleTileSchedulerILb0ELb0ELb1ELi128EEEEEEEEEvNT_6ParamsE)
        /*00d4*/ 	.word	0x00000000


	//----- nvinfo : EIATTR_MIN_STACK_SIZE
	.align		4
.L_46:
        /*00d8*/ 	.byte	0x04, 0x12
        /*00da*/ 	.short	(.L_48 - .L_47)
	.align		4
.L_47:
        /*00dc*/ 	.word	index@(_ZN7cutlass13device_kernelIN5flash19enable_sm80_to_sm89INS1_16FlashAttnFwdSm80INS1_25CollectiveMainloopFwdSm80ILi4ELi1ELb0EN4cute5tupleIJNS5_1CILi128EEENS7_ILi64EEENS7_ILi96EEEEEELi96ENS_10bfloat16_tEfNS_4arch4Sm80ELb0ELb0ELb0ELb0ELb1ELb0ELb1ELb0EEENS1_21CollectiveEpilogueFwdINS6_IJS8_SA_S9_EEENS6_IJNS7_ILi1EEESI_SI_EEESC_SE_Li128ELb0ELb1ELb0ELb0EEENS1_19SingleTileSchedulerILb0ELb0ELb1ELi128EEEEEEEEEvNT_6ParamsE)
        /*00e0*/ 	.word	0x00000000


	//----- nvinfo : EIATTR_MIN_STACK_SIZE
	.align		4
.L_48:
        /*00e4*/ 	.byte	0x04, 0x12
        /*00e6*/ 	.short	(.L_50 - .L_49)
	.align		4
.L_49:
        /*00e8*/ 	.word	index@(_ZN7cutlass13device_kernelIN5flash19enable_sm80_to_sm89INS1_16FlashAttnFwdSm80INS1_25CollectiveMainloopFwdSm80ILi4ELi1ELb0EN4cute5tupleIJNS5_1CILi128EEENS7_ILi64EEENS7_ILi96EEEEEELi96ENS_10bfloat16_tEfNS_4arch4Sm80ELb0ELb0ELb0ELb1ELb1ELb0ELb1ELb0EEENS1_21CollectiveEpilogueFwdINS6_IJS8_SA_S9_EEENS6_IJNS7_ILi1EEESI_SI_EEESC_SE_Li128ELb1ELb1ELb0ELb0EEENS1_19SingleTileSchedulerILb1ELb0ELb1ELi128EEEEEEEEEvNT_6ParamsE)
        /*00ec*/ 	.word	0x00000000


	//----- nvinfo : EIATTR_MIN_STACK_SIZE
	.align		4
.L_50:
        /*00f0*/ 	.byte	0x04, 0x12
        /*00f2*/ 	.short	(.L_52 - .L_51)
	.align		4
.L_51:
        /*00f4*/ 	.word	index@(_ZN7cutlass13device_kernelIN5flash19enable_sm80_to_sm89INS1_16FlashAttnFwdSm80INS1_25CollectiveMainloopFwdSm80ILi4ELi1ELb0EN4cute5tupleIJNS5_1CILi128EEENS7_ILi64EEENS7_ILi96EEEEEELi96ENS_10bfloat16_tEfNS_4arch4Sm80ELb0ELb0ELb0ELb1ELb1ELb1ELb1ELb0EEENS1_21CollectiveEpilogueFwdINS6_IJS8_SA_S9_EEENS6_IJNS7_ILi1EEESI_SI_EEESC_SE_Li128ELb1ELb1ELb0ELb0EEENS1_19SingleTileSchedulerILb1ELb0ELb1ELi128EEEEEEEEEvNT_6ParamsE)
        /*00f8*/ 	.word	0x00000000


	//----- nvinfo : EIATTR_MIN_STACK_SIZE
	.align		4
.L_52:
        /*00fc*/ 	.byte	0x04, 0x12
        /*00fe*/ 	.short	(.L_54 - .L_53)
	.align		4
.L_53:
        /*0100*/ 	.word	index@(_ZN7cutlass13device_kernelIN5flash19enable_sm80_to_sm89INS1_16FlashAttnFwdSm80INS1_25CollectiveMainloopFwdSm80ILi4ELi1ELb0EN4cute5tupleIJNS5_1CILi128EEENS7_ILi48EEENS7_ILi96EEEEEELi96ENS_10bfloat16_tEfNS_4arch4Sm80ELb0ELb1ELb0ELb0ELb1ELb0ELb1ELb0EEENS1_21CollectiveEpilogueFwdINS6_IJS8_SA_S9_EEENS6_IJNS7_ILi1EEESI_SI_EEESC_SE_Li128ELb0ELb1ELb0ELb0EEENS1_19SingleTileSchedulerILb0ELb0ELb1ELi128EEEEEEEEEvNT_6ParamsE)
        /*0104*/ 	.word	0x00000000


	//----- nvinfo : EIATTR_MIN_STACK_SIZE
	.align		4
.L_54:
        /*0108*/ 	.byte	0x04, 0x12
        /*010a*/ 	.short	(.L_56 - .L_55)
	.align		4
.L_55:
        /*010c*/ 	.word	index@(_ZN7cutlass13device_kernelIN5flash19enable_sm80_to_sm89INS1_16FlashAttnFwdSm80INS1_25CollectiveMainloopFwdSm80ILi4ELi1ELb0EN4cute5tupleIJNS5_1CILi128EEENS7_ILi48EEENS7_ILi96EEEEEELi96ENS_10bfloat16_tEfNS_4arch4Sm80ELb0ELb1ELb0ELb1ELb1ELb0ELb1ELb0EEENS1_21CollectiveEpilogueFwdINS6_IJS8_SA_S9_EEENS6_IJNS7_ILi1EEESI_SI_EEESC_SE_Li128ELb1ELb1ELb0ELb0EEENS1_19SingleTileSchedulerILb1ELb0ELb1ELi128EEEEEEEEEvNT_6ParamsE)
        /*0110*/ 	.word	0x00000000


	//----- nvinfo : EIATTR_MIN_STACK_SIZE
	.align		4
.L_56:
        /*0114*/ 	.byte	0x04, 0x12
        /*0116*/ 	.short	(.L_58 - .L_57)
	.align		4
.L_57:
        /*0118*/ 	.word	index@(_ZN7cutlass13device_kernelIN5flash19enable_sm80_to_sm89INS1_16FlashAttnFwdSm80INS1_25CollectiveMainloopFwdSm80ILi4ELi1ELb0EN4cute5tupleIJNS5_1CILi128EEENS7_ILi48EEENS7_ILi96EEEEEELi96ENS_10bfloat16_tEfNS_4arch4Sm80ELb0ELb1ELb0ELb1ELb1ELb1ELb1ELb0EEENS1_21CollectiveEpilogueFwdINS6_IJS8_SA_S9_EEENS6_IJNS7_ILi1EEESI_SI_EEESC_SE_Li128ELb1ELb1ELb0ELb0EEENS1_19SingleTileSchedulerILb1ELb0ELb1ELi128EEEEEEEEEvNT_6ParamsE)
        /*011c*/ 	.word	0x00000000


	//----- nvinfo : EIATTR_MIN_STACK_SIZE
	.align		4
.L_58:
        /*0120*/ 	.byte	0x04, 0x12
        /*0122*/ 	.short	(.L_60 - .L_59)
	.align		4
.L_59:
        /*0124*/ 	.word	index@(_ZN7cutlass13device_kernelIN5flash19enable_sm80_to_sm89INS1_16FlashAttnFwdSm80INS1_25CollectiveMainloopFwdSm80ILi4ELi1ELb0EN4cute5tupleIJNS5_1CILi128EEENS7_ILi64EEENS7_ILi96EEEEEELi96ENS_10bfloat16_tEfNS_4arch4Sm80ELb1ELb0ELb0ELb0ELb1ELb0ELb1ELb0EEENS1_21CollectiveEpilogueFwdINS6_IJS8_SA_S9_EEENS6_IJNS7_ILi1EEESI_SI_EEESC_SE_Li128ELb0ELb1ELb0ELb0EEENS1_30DynamicPersistentTileSchedulerILi128ELi128ELb0ELb1ELb0EEEEEEEEEvNT_6ParamsE)
        /*0128*/ 	.word	0x00000000


	//----- nvinfo : EIATTR_MIN_STACK_SIZE
	.align		4
.L_60:
        /*012c*/ 	.byte	0x04, 0x12
        /*012e*/ 	.short	(.L_62 - .L_61)
	.align		4
.L_61:
        /*0130*/ 	.word	index@(_ZN7cutlass13device_kernelIN5flash19enable_sm80_to_sm89INS1_16FlashAttnFwdSm80INS1_25CollectiveMainloopFwdSm80ILi4ELi1ELb0EN4cute5tupleIJNS5_1CILi128EEENS7_ILi64EEENS7_ILi96EEEEEELi96ENS_10bfloat16_tEfNS_4arch4Sm80ELb1ELb0ELb0ELb1ELb1ELb0ELb1ELb0EEENS1_21CollectiveEpilogueFwdINS6_IJS8_SA_S9_EEENS6_IJNS7_ILi1EEESI_SI_EEESC_SE_Li128ELb1ELb1ELb0ELb0EEENS1_19SingleTileSchedulerILb1ELb0ELb1ELi128EEEEEEEEEvNT_6ParamsE)
        /*0134*/ 	.word	0x00000000


	//----- nvinfo : EIATTR_MIN_STACK_SIZE
	.align		4
.L_62:
        /*0138*/ 	.byte	0x04, 0x12
        /*013a*/ 	.short	(.L_64 - .L_63)
	.align		4
.L_63:
        /*013c*/ 	.word	index@(_ZN7cutlass13device_kernelIN5flash19enable_sm80_to_sm89INS1_16FlashAttnFwdSm80INS1_25CollectiveMainloopFwdSm80ILi4ELi1ELb0EN4cute5tupleIJNS5_1CILi128EEENS7_ILi64EEENS7_ILi96EEEEEELi96ENS_10bfloat16_tEfNS_4arch4Sm80ELb1ELb0ELb0ELb1ELb1ELb1ELb1ELb0EEENS1_21CollectiveEpilogueFwdINS6_IJS8_SA_S9_EEENS6_IJNS7_ILi1EEESI_SI_EEESC_SE_Li128ELb1ELb1ELb0ELb0EEENS1_19SingleTileSchedulerILb1ELb0ELb1ELi128EEEEEEEEEvNT_6ParamsE)
        /*0140*/ 	.word	0x00000000
.L_64:


//--------------------- .nv.compat                --------------------------
	.section	.nv.compat,"",@"SHT_CUDA_COMPAT_INFO"
	.align	4
        /*0000*/ 	.byte	0x02, 0x09, 0x01, 0x00, 0x02, 0x02, 0x01, 0x00, 0x02, 0x05, 0x05, 0x00, 0x03, 0x07, 0x01, 0x01
        /*0010*/ 	.byte	0x02, 0x03, 0x00, 0x00, 0x02, 0x06, 0x01, 0x00, 0x04, 0x0b, 0x08, 0x00, 0x00, 0x00, 0x00, 0x00
        /*0020*/ 	.byte	0x00, 0x00, 0x00, 0x00


//--------------------- .nv.info._ZN7cutlass13device_kernelIN5flash19enable_sm80_to_sm89INS1_16FlashAttnFwdSm80INS1_25CollectiveMainloopFwdSm80ILi4ELi1ELb0EN4cute5tupleIJNS5_1CILi128EEENS7_ILi64EEENS7_ILi96EEEEEELi96ENS_10bfloat16_tEfNS_4arch4Sm80ELb0ELb0ELb0ELb0ELb1ELb0ELb1ELb0EEENS1_21CollectiveEpilogueFwdINS6_IJS8_SA_S9_EEENS6_IJNS7_ILi1EEESI_SI_EEESC_SE_Li128ELb0ELb1ELb0ELb0EEENS1_19SingleTileSchedulerILb0ELb0ELb1ELi128EEEEEEEEEvNT_6ParamsE --------------------------
	.section	.nv.info._ZN7cutlass13device_kernelIN5flash19enable_sm80_to_sm89INS1_16FlashAttnFwdSm80INS1_25CollectiveMainloopFwdSm80ILi4ELi1ELb0EN4cute5tupleIJNS5_1CILi128EEENS7_ILi64EEENS7_ILi96EEEEEELi96ENS_10bfloat16_tEfNS_4arch4Sm80ELb0ELb0ELb0ELb0ELb1ELb0ELb1ELb0EEENS1_21CollectiveEpilogueFwdINS6_IJS8_SA_S9_EEENS6_IJNS7_ILi1EEESI_SI_EEESC_SE_Li128ELb0ELb1ELb0ELb0EEENS1_19SingleTileSchedulerILb0ELb0ELb1ELi128EEEEEEEEEvNT_6ParamsE,"",@"SHT_CUDA_INFO"
	.sectionflags	@""
	.align	4


	//----- nvinfo : EIATTR_CUDA_API_VERSION
	.align		4
        /*0000*/ 	.byte	0x04, 0x37
        /*0002*/ 	.short	(.L_66 - .L_65)
.L_65:
        /*0004*/ 	.word	0x00000082


	//----- nvinfo : EIATTR_KPARAM_INFO
	.align		4
.L_66:
        /*0008*/ 	.byte	0x04, 0x17
        /*000a*/ 	.short	(.L_68 - .L_67)
.L_67:
        /*000c*/ 	.word	0x00000000
        /*0010*/ 	.short	0x0000
        /*0012*/ 	.short	0x0000
        /*0014*/ 	.byte	0x00, 0xf0, 0x61, 0x10


	//----- nvinfo : EIATTR_SPARSE_MMA_MASK
	.align		4
.L_68:
        /*0018*/ 	.byte	0x03, 0x50
        /*001a*/ 	.short	0x0000


	//----- nvinfo : EIATTR_MAXREG_COUNT
	.align		4
        /*001c*/ 	.byte	0x03, 0x1b
        /*001e*/ 	.short	0x00ff


	//----- nvinfo : EIATTR_MERCURY_ISA_VERSION
	.align		4
        /*0020*/ 	.byte	0x03, 0x5f
        /*0022*/ 	.short	0x0101


	//----- nvinfo : EIATTR_EXIT_INSTR_OFFSETS
	.align		4
        /*0024*/ 	.byte	0x04, 0x1c
        /*0026*/ 	.short	(.L_70 - .L_69)


	//   ....[0]....
.L_69:
        /*0028*/ 	.word	0x00000010


	//----- nvinfo : EIATTR_MAX_THREADS
	.align		4
.L_70:
        /*002c*/ 	.byte	0x04, 0x05
        /*002e*/ 	.short	(.L_72 - .L_71)
.L_71:
        /*0030*/ 	.word	0x00000080
        /*0034*/ 	.word	0x00000001
        /*0038*/ 	.word	0x00000001


	//----- nvinfo : EIATTR_CBANK_PARAM_SIZE
	.align		4
.L_72:
        /*003c*/ 	.byte	0x03, 0x19
        /*003e*/ 	.short	0x0418


	//----- nvinfo : EIATTR_PARAM_CBANK
	.align		4
        /*0040*/ 	.byte	0x04, 0x0a
        /*0042*/ 	.short	(.L_74 - .L_73)
	.align		4
.L_73:
        /*0044*/ 	.word	index@(.nv.constant0._ZN7cutlass13device_kernelIN5flash19enable_sm80_to_sm89INS1_16FlashAttnFwdSm80INS1_25CollectiveMainloopFwdSm80ILi4ELi1ELb0EN4cute5tupleIJNS5_1CILi128EEENS7_ILi64EEENS7_ILi96EEEEEELi96ENS_10bfloat16_tEfNS_4arch4Sm80ELb0ELb0ELb0ELb0ELb1ELb0ELb1ELb0EEENS1_21CollectiveEpilogueFwdINS6_IJS8_SA_S9_EEENS6_IJNS7_ILi1EEESI_SI_EEESC_SE_Li128ELb0ELb1ELb0ELb0EEENS1_19SingleTileSchedulerILb0ELb0ELb1ELi128EEEEEEEEEvNT_6ParamsE)
        /*0048*/ 	.short	0x0210
        /*004a*/ 	.short	0x0418


	//----- nvinfo : EIATTR_SW_WAR
	.align		4
.L_74:
        /*004c*/ 	.byte	0x04, 0x36
        /*004e*/ 	.short	(.L_76 - .L_75)
.L_75:
        /*0050*/ 	.word	0x00000008
.L_76:


//--------------------- .nv.info._ZN7cutlass13device_kernelIN5flash19enable_sm80_to_sm89INS1_16FlashAttnFwdSm80INS1_25CollectiveMainloopFwdSm80ILi4ELi1ELb0EN4cute5tupleIJNS5_1CILi128EEENS7_ILi64EEENS7_ILi96EEEEEELi96ENS_10bfloat16_tEfNS_4arch4Sm80ELb0ELb0ELb0ELb1ELb1ELb0ELb1ELb0EEENS1_21CollectiveEpilogueFwdINS6_IJS8_SA_S9_EEENS6_IJNS7_ILi1EEESI_SI_EEESC_SE_Li128ELb1ELb1ELb0ELb0EEENS1_19SingleTileSchedulerILb1ELb0ELb1ELi128EEEEEEEEEvNT_6ParamsE --------------------------
	.section	.nv.info._ZN7cutlass13device_kernelIN5flash19enable_sm80_to_sm89INS1_16FlashAttnFwdSm80INS1_25CollectiveMainloopFwdSm80ILi4ELi1ELb0EN4cute5tupleIJNS5_1CILi128EEENS7_ILi64EEENS7_ILi96EEEEEELi96ENS_10bfloat16_tEfNS_4arch4Sm80ELb0ELb0ELb0ELb1ELb1ELb0ELb1ELb0EEENS1_21CollectiveEpilogueFwdINS6_IJS8_SA_S9_EEENS6_IJNS7_ILi1EEESI_SI_EEESC_SE_Li128ELb1ELb1ELb0ELb0EEENS1_19SingleTileSchedulerILb1ELb0ELb1ELi128EEEEEEEEEvNT_6ParamsE,"",@"SHT_CUDA_INFO"
	.sectionflags	@""
	.align	4


	//----- nvinfo : EIATTR_CUDA_API_VERSION
	.align		4
        /*0000*/ 	.byte	0x04, 0x37
        /*0002*/ 	.short	(.L_78 - .L_77)
.L_77:
        /*0004*/ 	.word	0x00000082


	//----- nvinfo : EIATTR_KPARAM_INFO
	.align		4
.L_78:
        /*0008*/ 	.byte	0x04, 0x17
        /*000a*/ 	.short	(.L_80 - .L_79)
.L_79:
        /*000c*/ 	.word	0x00000000
        /*0010*/ 	.short	0x0000
        /*0012*/ 	.short	0x0000
        /*0014*/ 	.byte	0x00, 0xf0, 0x61, 0x10


	//----- nvinfo : EIATTR_SPARSE_MMA_MASK
	.align		4
.L_80:
        /*0018*/ 	.byte	0x03, 0x50
        /*001a*/ 	.short	0x0000


	//----- nvinfo : EIATTR_MAXREG_COUNT
	.align		4
        /*001c*/ 	.byte	0x03, 0x1b
        /*001e*/ 	.short	0x00ff


	//----- nvinfo : EIATTR_MERCURY_ISA_VERSION
	.align		4
        /*0020*/ 	.byte	0x03, 0x5f
        /*0022*/ 	.short	0x0101


	//----- nvinfo : EIATTR_EXIT_INSTR_OFFSETS
	.align		4
        /*0024*/ 	.byte	0x04, 0x1c
        /*0026*/ 	.short	(.L_82 - .L_81)


	//   ....[0]....
.L_81:
        /*0028*/ 	.word	0x00000010


	//----- nvinfo : EIATTR_MAX_THREADS
	.align		4
.L_82:
        /*002c*/ 	.byte	0x04, 0x05
        /*002e*/ 	.short	(.L_84 - .L_83)
.L_83:
        /*0030*/ 	.word	0x00000080
        /*0034*/ 	.word	0x00000001
        /*0038*/ 	.word	0x00000001


	//----- nvinfo : EIATTR_CBANK_PARAM_SIZE
	.align		4
.L_84:
        /*003c*/ 	.byte	0x03, 0x19
        /*003e*/ 	.short	0x0418


	//----- nvinfo : EIATTR_PARAM_CBANK
	.align		4
        /*0040*/ 	.byte	0x04, 0x0a
        /*0042*/ 	.short	(.L_86 - .L_85)
	.align		4
.L_85:
        /*0044*/ 	.word	index@(.nv.constant0._ZN7cutlass13device_kernelIN5flash19enable_sm80_to_sm89INS1_16FlashAttnFwdSm80INS1_25CollectiveMainloopFwdSm80ILi4ELi1ELb0EN4cute5tupleIJNS5_1CILi128EEENS7_ILi64EEENS7_ILi96EEEEEELi96ENS_10bfloat16_tEfNS_4arch4Sm80ELb0ELb0ELb0ELb1ELb1ELb0ELb1ELb0EEENS1_21CollectiveEpilogueFwdINS6_IJS8_SA_S9_EEENS6_IJNS7_ILi1EEESI_SI_EEESC_SE_Li128ELb1ELb1ELb0ELb0EEENS1_19SingleTileSchedulerILb1ELb0ELb1ELi128EEEEEEEEEvNT_6ParamsE)
        /*0048*/ 	.short	0x0210
        /*004a*/ 	.short	0x0418


	//----- nvinfo : EIATTR_SW_WAR
	.align		4
.L_86:
        /*004c*/ 	.byte	0x04, 0x36
        /*004e*/ 	.short	(.L_88 - .L_87)
.L_87:
        /*0050*/ 	.word	0x00000008
.L_88:


//--------------------- .nv.info._ZN7cutlass13device_kernelIN5flash19enable_sm80_to_sm89INS1_16FlashAttnFwdSm80INS1_25CollectiveMainloopFwdSm80ILi4ELi1ELb0EN4cute5tupleIJNS5_1CILi128EEENS7_ILi64EEENS7_ILi96EEEEEELi96ENS_10bfloat16_tEfNS_4arch4Sm80ELb0ELb0ELb0ELb1ELb1ELb1ELb1ELb0EEENS1_21CollectiveEpilogueFwdINS6_IJS8_SA_S9_EEENS6_IJNS7_ILi1EEESI_SI_EEESC_SE_Li128ELb1ELb1ELb0ELb0EEENS1_19SingleTileSchedulerILb1ELb0ELb1ELi128EEEEEEEEEvNT_6ParamsE --------------------------
	.section	.nv.info._ZN7cutlass13device_kernelIN5flash19enable_sm80_to_sm89INS1_16FlashAttnFwdSm80INS1_25CollectiveMainloopFwdSm80ILi4ELi1ELb0EN4cute5tupleIJNS5_1CILi128EEENS7_ILi64EEENS7_ILi96EEEEEELi96ENS_10bfloat16_tEfNS_4arch4Sm80ELb0ELb0ELb0ELb1ELb1ELb1ELb1ELb0EEENS1_21CollectiveEpilogueFwdINS6_IJS8_SA_S9_EEENS6_IJNS7_ILi1EEESI_SI_EEESC_SE_Li128ELb1ELb1ELb0ELb0EEENS1_19SingleTileSchedulerILb1ELb0ELb1ELi128EEEEEEEEEvNT_6ParamsE,"",@"SHT_CUDA_INFO"
	.sectionflags	@""
	.align	4


	//----- nvinfo : EIATTR_CUDA_API_VERSION
	.align		4
        /*0000*/ 	.byte	0x04, 0x37
        /*0002*/ 	.short	(.L_90 - .L_89)
.L_89:
        /*0004*/ 	.word	0x00000082


	//----- nvinfo : EIATTR_KPARAM_INFO
	.align		4
.L_90:
        /*0008*/ 	.byte	0x04, 0x17
        /*000a*/ 	.short	(.L_92 - .L_91)
.L_91:
        /*000c*/ 	.word	0x00000000
        /*0010*/ 	.short	0x0000
        /*0012*/ 	.short	0x0000
        /*0014*/ 	.byte	0x00, 0xf0, 0x61, 0x10


	//----- nvinfo : EIATTR_SPARSE_MMA_MASK
	.align		4
.L_92:
        /*0018*/ 	.byte	0x03, 0x50
        /*001a*/ 	.short	0x0000


	//----- nvinfo : EIATTR_MAXREG_COUNT
	.align		4
        /*001c*/ 	.byte	0x03, 0x1b
        /*001e*/ 	.short	0x00ff


	//----- nvinfo : EIATTR_MERCURY_ISA_VERSION
	.align		4
        /*0020*/ 	.byte	0x03, 0x5f
        /*0022*/ 	.short	0x0101


	//----- nvinfo : EIATTR_EXIT_INSTR_OFFSETS
	.align		4
        /*0024*/ 	.byte	0x04, 0x1c
        /*0026*/ 	.short	(.L_94 - .L_93)


	//   ....[0]....
.L_93:
        /*0028*/ 	.word	0x00000010


	//----- nvinfo : EIATTR_MAX_THREADS
	.align		4
.L_94:
        /*002c*/ 	.byte	0x04, 0x05
        /*002e*/ 	.short	(.L_96 - .L_95)
.L_95:
        /*0030*/ 	.word	0x00000080
        /*0034*/ 	.word	0x00000001
        /*0038*/ 	.word	0x00000001


	//----- nvinfo : EIATTR_CBANK_PARAM_SIZE
	.align		4
.L_96:
        /*003c*/ 	.byte	0x03, 0x19
        /*003e*/ 	.short	0x0418


	//----- nvinfo : EIATTR_PARAM_CBANK
	.align		4
        /*0040*/ 	.byte	0x04, 0x0a
        /*0042*/ 	.short	(.L_98 - .L_97)
	.align		4
.L_97:
        /*0044*/ 	.word	index@(.nv.constant0._ZN7cutlass13device_kernelIN5flash19enable_sm80_to_sm89INS1_16FlashAttnFwdSm80INS1_25CollectiveMainloopFwdSm80ILi4ELi1ELb0EN4cute5tupleIJNS5_1CILi128EEENS7_ILi64EEENS7_ILi96EEEEEELi96ENS_10bfloat16_tEfNS_4arch4Sm80ELb0ELb0ELb0ELb1ELb1ELb1ELb1ELb0EEENS1_21CollectiveEpilogueFwdINS6_IJS8_SA_S9_EEENS6_IJNS7_ILi1EEESI_SI_EEESC_SE_Li128ELb1ELb1ELb0ELb0EEENS1_19SingleTileSchedulerILb1ELb0ELb1ELi128EEEEEEEEEvNT_6ParamsE)
        /*0048*/ 	.short	0x0210
        /*004a*/ 	.short	0x0418


	//----- nvinfo : EIATTR_SW_WAR
	.align		4
.L_98:
        /*004c*/ 	.byte	0x04, 0x36
        /*004e*/ 	.short	(.L_100 - .L_99)
.L_99:
        /*0050*/ 	.word	0x00000008
.L_100:


//--------------------- .nv.info._ZN7cutlass13device_kernelIN5flash19enable_sm80_to_sm89INS1_16FlashAttnFwdSm80INS1_25CollectiveMainloopFwdSm80ILi4ELi1ELb0EN4cute5tupleIJNS5_1CILi128EEENS7_ILi48EEENS7_ILi96EEEEEELi96ENS_10bfloat16_tEfNS_4arch4Sm80ELb0ELb1ELb0ELb0ELb1ELb0ELb1ELb0EEENS1_21CollectiveEpilogueFwdINS6_IJS8_SA_S9_EEENS6_IJNS7_ILi1EEESI_SI_EEESC_SE_Li128ELb0ELb1ELb0ELb0EEENS1_19SingleTileSchedulerILb0ELb0ELb1ELi128EEEEEEEEEvNT_6ParamsE --------------------------
	.section	.nv.info._ZN7cutlass13device_kernelIN5flash19enable_sm80_to_sm89INS1_16FlashAttnFwdSm80INS1_25CollectiveMainloopFwdSm80ILi4ELi1ELb0EN4cute5tupleIJNS5_1CILi128EEENS7_ILi48EEENS7_ILi96EEEEEELi96ENS_10bfloat16_tEfNS_4arch4Sm80ELb0ELb1ELb0ELb0ELb1ELb0ELb1ELb0EEENS1_21CollectiveEpilogueFwdINS6_IJS8_SA_S9_EEENS6_IJNS7_ILi1EEESI_SI_EEESC_SE_Li128ELb0ELb1ELb0ELb0EEENS1_19SingleTileSchedulerILb0ELb0ELb1ELi128EEEEEEEEEvNT_6ParamsE,"",@"SHT_CUDA_INFO"
	.sectionflags	@""
	.align	4


	//----- nvinfo : EIATTR_CUDA_API_VERSION
	.align		4
        /*0000*/ 	.byte	0x04, 0x37
        /*0002*/ 	.short	(.L_102 - .L_101)
.L_101:
        /*0004*/ 	.word	0x00000082


	//----- nvinfo : EIATTR_KPARAM_INFO
	.align		4
.L_102:
        /*0008*/ 	.byte	0x04, 0x17
        /*000a*/ 	.short	(.L_104 - .L_103)
.L_103:
        /*000c*/ 	.word	0x00000000
        /*0010*/ 	.short	0x0000
        /*0012*/ 	.short	0x0000
        /*0014*/ 	.byte	0x00, 0xf0, 0x61, 0x10


	//----- nvinfo : EIATTR_SPARSE_MMA_MASK
	.align		4
.L_104:
        /*0018*/ 	.byte	0x03, 0x50
        /*001a*/ 	.short	0x0000


	//----- nvinfo : EIATTR_MAXREG_COUNT
	.align		4
        /*001c*/ 	.byte	0x03, 0x1b
        /*001e*/ 	.short	0x00ff


	//----- nvinfo : EIATTR_MERCURY_ISA_VERSION
	.align		4
        /*0020*/ 	.byte	0x03, 0x5f
        /*0022*/ 	.short	0x0101


	//----- nvinfo : EIATTR_EXIT_INSTR_OFFSETS
	.align		4
        /*0024*/ 	.byte	0x04, 0x1c
        /*0026*/ 	.short	(.L_106 - .L_105)


	//   ....[0]....
.L_105:
        /*0028*/ 	.word	0x00000010


	//----- nvinfo : EIATTR_MAX_THREADS
	.align		4
.L_106:
        /*002c*/ 	.byte	0x04, 0x05
        /*002e*/ 	.short	(.L_108 - .L_107)
.L_107:
        /*0030*/ 	.word	0x00000080
        /*0034*/ 	.word	0x00000001
        /*0038*/ 	.word	0x00000001


	//----- nvinfo : EIATTR_CBANK_PARAM_SIZE
	.align		4
.L_108:
        /*003c*/ 	.byte	0x03, 0x19
        /*003e*/ 	.short	0x0418


	//----- nvinfo : EIATTR_PARAM_CBANK
	.align		4
        /*0040*/ 	.byte	0x04, 0x0a
        /*0042*/ 	.short	(.L_110 - .L_109)
	.align		4
.L_109:
        /*0044*/ 	.word	index@(.nv.constant0._ZN7cutlass13device_kernelIN5flash19enable_sm80_to_sm89INS1_16FlashAttnFwdSm80INS1_25CollectiveMainloopFwdSm80ILi4ELi1ELb0EN4cute5tupleIJNS5_1CILi128EEENS7_ILi48EEENS7_ILi96EEEEEELi96ENS_10bfloat16_tEfNS_4arch4Sm80ELb0ELb1ELb0ELb0ELb1ELb0ELb1ELb0EEENS1_21CollectiveEpilogueFwdINS6_IJS8_SA_S9_EEENS6_IJNS7_ILi1EEESI_SI_EEESC_SE_Li128ELb0ELb1ELb0ELb0EEENS1_19SingleTileSchedulerILb0ELb0ELb1ELi128EEEEEEEEEvNT_6ParamsE)
        /*0048*/ 	.short	0x0210
        /*004a*/ 	.short	0x0418


	//----- nvinfo : EIATTR_SW_WAR
	.align		4
.L_110:
        /*004c*/ 	.byte	0x04, 0x36
        /*004e*/ 	.short	(.L_112 - .L_111)
.L_111:
        /*0050*/ 	.word	0x00000008
.L_112:


//--------------------- .nv.info._ZN7cutlass13device_kernelIN5flash19enable_sm80_to_sm89INS1_16FlashAttnFwdSm80INS1_25CollectiveMainloopFwdSm80ILi4ELi1ELb0EN4cute5tupleIJNS5_1CILi128EEENS7_ILi48EEENS7_ILi96EEEEEELi96ENS_10bfloat16_tEfNS_4arch4Sm80ELb0ELb1ELb0ELb1ELb1ELb0ELb1ELb0EEENS1_21CollectiveEpilogueFwdINS6_IJS8_SA_S9_EEENS6_IJNS7_ILi1EEESI_SI_EEESC_SE_Li128ELb1ELb1ELb0ELb0EEENS1_19SingleTileSchedulerILb1ELb0ELb1ELi128EEEEEEEEEvNT_6ParamsE --------------------------
	.section	.nv.info._ZN7cutlass13device_kernelIN5flash19enable_sm80_to_sm89INS1_16FlashAttnFwdSm80INS1_25CollectiveMainloopFwdSm80ILi4ELi1ELb0EN4cute5tupleIJNS5_1CILi128EEENS7_ILi48EEENS7_ILi96EEEEEELi96ENS_10bfloat16_tEfNS_4arch4Sm80ELb0ELb1ELb0ELb1ELb1ELb0ELb1ELb0EEENS1_21CollectiveEpilogueFwdINS6_IJS8_SA_S9_EEENS6_IJNS7_ILi1EEESI_SI_EEESC_SE_Li128ELb1ELb1ELb0ELb0EEENS1_19SingleTileSchedulerILb1ELb0ELb1ELi128EEEEEEEEEvNT_6ParamsE,"",@"SHT_CUDA_INFO"
	.sectionflags	@""
	.align	4


	//----- nvinfo : EIATTR_CUDA_API_VERSION
	.align		4
        /*0000*/ 	.byte	0x04, 0x37
        /*0002*/ 	.short	(.L_114 - .L_113)
.L_113:
        /*0004*/ 	.word	0x00000082


	//----- nvinfo : EIATTR_KPARAM_INFO
	.align		4
.L_114:
        /*0008*/ 	.byte	0x04, 0x17
        /*000a*/ 	.short	(.L_116 - .L_115)
.L_115:
        /*000c*/ 	.word	0x00000000
        /*0010*/ 	.short	0x0000
        /*0012*/ 	.short	0x0000
        /*0014*/ 	.byte	0x00, 0xf0, 0x61, 0x10


	//----- nvinfo : EIATTR_SPARSE_MMA_MASK
	.align		4
.L_116:
        /*0018*/ 	.byte	0x03, 0x50
        /*001a*/ 	.short	0x0000


	//----- nvinfo : EIATTR_MAXREG_COUNT
	.align		4
        /*001c*/ 	.byte	0x03, 0x1b
        /*001e*/ 	.short	0x00ff


	//----- nvinfo : EIATTR_MERCURY_ISA_VERSION
	.align		4
        /*0020*/ 	.byte	0x03, 0x5f
        /*0022*/ 	.short	0x0101


	//----- nvinfo : EIATTR_EXIT_INSTR_OFFSETS
	.align		4
        /*0024*/ 	.byte	0x04, 0x1c
        /*0026*/ 	.short	(.L_118 - .L_117)


	//   ....[0]....
.L_117:
        /*0028*/ 	.word	0x00000010


	//----- nvinfo : EIATTR_MAX_THREADS
	.align		4
.L_118:
        /*002c*/ 	.byte	0x04, 0x05
        /*002e*/ 	.short	(.L_120 - .L_119)
.L_119:
        /*0030*/ 	.word	0x00000080
        /*0034*/ 	.word	0x00000001
        /*0038*/ 	.word	0x00000001


	//----- nvinfo : EIATTR_CBANK_PARAM_SIZE
	.align		4
.L_120:
        /*003c*/ 	.byte	0x03, 0x19
        /*003e*/ 	.short	0x0418


	//----- nvinfo : EIATTR_PARAM_CBANK
	.align		4
        /*0040*/ 	.byte	0x04, 0x0a
        /*0042*/ 	.short	(.L_122 - .L_121)
	.align		4
.L_121:
        /*0044*/ 	.word	index@(.nv.constant0._ZN7cutlass13device_kernelIN5flash19enable_sm80_to_sm89INS1_16FlashAttnFwdSm80INS1_25CollectiveMainloopFwdSm80ILi4ELi1ELb0EN4cute5tupleIJNS5_1CILi128EEENS7_ILi48EEENS7_ILi96EEEEEELi96ENS_10bfloat16_tEfNS_4arch4Sm80ELb0ELb1ELb0ELb1ELb1ELb0ELb1ELb0EEENS1_21CollectiveEpilogueFwdINS6_IJS8_SA_S9_EEENS6_IJNS7_ILi1EEESI_SI_EEESC_SE_Li128ELb1ELb1ELb0ELb0EEENS1_19SingleTileSchedulerILb1ELb0ELb1ELi128EEEEEEEEEvNT_6ParamsE)
        /*0048*/ 	.short	0x0210
        /*004a*/ 	.short	0x0418


	//----- nvinfo : EIATTR_SW_WAR
	.align		4
.L_122:
        /*004c*/ 	.byte	0x04, 0x36
        /*004e*/ 	.short	(.L_124 - .L_123)
.L_123:
        /*0050*/ 	.word	0x00000008
.L_124:


//--------------------- .nv.info._ZN7cutlass13device_kernelIN5flash19enable_sm80_to_sm89INS1_16FlashAttnFwdSm80INS1_25CollectiveMainloopFwdSm80ILi4ELi1ELb0EN4cute5tupleIJNS5_1CILi128EEENS7_ILi48EEENS7_ILi96EEEEEELi96ENS_10bfloat16_tEfNS_4arch4Sm80ELb0ELb1ELb0ELb1ELb1ELb1ELb1ELb0EEENS1_21CollectiveEpilogueFwdINS6_IJS8_SA_S9_EEENS6_IJNS7_ILi1EEESI_SI_EEESC_SE_Li128ELb1ELb1ELb0ELb0EEENS1_19SingleTileSchedulerILb1ELb0ELb1ELi128EEEEEEEEEvNT_6ParamsE --------------------------
	.section	.nv.info._ZN7cutlass13device_kernelIN5flash19enable_sm80_to_sm89INS1_16FlashAttnFwdSm80INS1_25CollectiveMainloopFwdSm80ILi4ELi1ELb0EN4cute5tupleIJNS5_1CILi128EEENS7_ILi48EEENS7_ILi96EEEEEELi96ENS_10bfloat16_tEfNS_4arch4Sm80ELb0ELb1ELb0ELb1ELb1ELb1ELb1ELb0EEENS1_21CollectiveEpilogueFwdINS6_IJS8_SA_S9_EEENS6_IJNS7_ILi1EEESI_SI_EEESC_SE_Li128ELb1ELb1ELb0ELb0EEENS1_19SingleTileSchedulerILb1ELb0ELb1ELi128EEEEEEEEEvNT_6ParamsE,"",@"SHT_CUDA_INFO"
	.sectionflags	@""
	.align	4


	//----- nvinfo : EIATTR_CUDA_API_VERSION
	.align		4
        /*0000*/ 	.byte	0x04, 0x37
        /*0002*/ 	.short	(.L_126 - .L_125)
.L_125:
        /*0004*/ 	.word	0x00000082


	//----- nvinfo : EIATTR_KPARAM_INFO
	.align		4
.L_126:
        /*0008*/ 	.byte	0x04, 0x17
        /*000a*/ 	.short	(.L_128 - .L_127)
.L_127:
        /*000c*/ 	.word	0x00000000
        /*0010*/ 	.short	0x0000
        /*0012*/ 	.short	0x0000
        /*0014*/ 	.byte	0x00, 0xf0, 0x61, 0x10


	//----- nvinfo : EIATTR_SPARSE_MMA_MASK
	.align		4
.L_128:
        /*0018*/ 	.byte	0x03, 0x50
        /*001a*/ 	.short	0x0000


	//----- nvinfo : EIATTR_MAXREG_COUNT
	.align		4
        /*001c*/ 	.byte	0x03, 0x1b
        /*001e*/ 	.short	0x00ff


	//----- nvinfo : EIATTR_MERCURY_ISA_VERSION
	.align		4
        /*0020*/ 	.byte	0x03, 0x5f
        /*0022*/ 	.short	0x0101


	//----- nvinfo : EIATTR_EXIT_INSTR_OFFSETS
	.align		4
        /*0024*/ 	.byte	0x04, 0x1c
        /*0026*/ 	.short	(.L_130 - .L_129)


	//   ....[0]....
.L_129:
        /*0028*/ 	.word	0x00000010


	//----- nvinfo : EIATTR_MAX_THREADS
	.align		4
.L_130:
        /*002c*/ 	.byte	0x04, 0x05
        /*002e*/ 	.short	(.L_132 - .L_131)
.L_131:
        /*0030*/ 	.word	0x00000080
        /*0034*/ 	.word	0x00000001
        /*0038*/ 	.word	0x00000001


	//----- nvinfo : EIATTR_CBANK_PARAM_SIZE
	.align		4
.L_132:
        /*003c*/ 	.byte	0x03, 0x19
        /*003e*/ 	.short	0x0418


	//----- nvinfo : EIATTR_PARAM_CBANK
	.align		4
        /*0040*/ 	.byte	0x04, 0x0a
        /*0042*/ 	.short	(.L_134 - .L_133)
	.align		4
.L_133:
        /*0044*/ 	.word	index@(.nv.constant0._ZN7cutlass13device_kernelIN5flash19enable_sm80_to_sm89INS1_16FlashAttnFwdSm80INS1_25CollectiveMainloopFwdSm80ILi4ELi1ELb0EN4cute5tupleIJNS5_1CILi128EEENS7_ILi48EEENS7_ILi96EEEEEELi96ENS_10bfloat16_tEfNS_4arch4Sm80ELb0ELb1ELb0ELb1ELb1ELb1ELb1ELb0EEENS1_21CollectiveEpilogueFwdINS6_IJS8_SA_S9_EEENS6_IJNS7_ILi1EEESI_SI_EEESC_SE_Li128ELb1ELb1ELb0ELb0EEENS1_19SingleTileSchedulerILb1ELb0ELb1ELi128EEEEEEEEEvNT_6ParamsE)
        /*0048*/ 	.short	0x0210
        /*004a*/ 	.short	0x0418


	//----- nvinfo : EIATTR_SW_WAR
	.align		4
.L_134:
        /*004c*/ 	.byte	0x04, 0x36
        /*004e*/ 	.short	(.L_136 - .L_135)
.L_135:
        /*0050*/ 	.word	0x00000008
.L_136:


//--------------------- .nv.info._ZN7cutlass13device_kernelIN5flash19enable_sm80_to_sm89INS1_16FlashAttnFwdSm80INS1_25CollectiveMainloopFwdSm80ILi4ELi1ELb0EN4cute5tupleIJNS5_1CILi128EEENS7_ILi64EEENS7_ILi96EEEEEELi96ENS_10bfloat16_tEfNS_4arch4Sm80ELb1ELb0ELb0ELb0ELb1ELb0ELb1ELb0EEENS1_21CollectiveEpilogueFwdINS6_IJS8_SA_S9_EEENS6_IJNS7_ILi1EEESI_SI_EEESC_SE_Li128ELb0ELb1ELb0ELb0EEENS1_30DynamicPersistentTileSchedulerILi128ELi128ELb0ELb1ELb0EEEEEEEEEvNT_6ParamsE --------------------------
	.section	.nv.info._ZN7cutlass13device_kernelIN5flash19enable_sm80_to_sm89INS1_16FlashAttnFwdSm80INS1_25CollectiveMainloopFwdSm80ILi4ELi1ELb0EN4cute5tupleIJNS5_1CILi128EEENS7_ILi64EEENS7_ILi96EEEEEELi96ENS_10bfloat16_tEfNS_4arch4Sm80ELb1ELb0ELb0ELb0ELb1ELb0ELb1ELb0EEENS1_21CollectiveEpilogueFwdINS6_IJS8_SA_S9_EEENS6_IJNS7_ILi1EEESI_SI_EEESC_SE_Li128ELb0ELb1ELb0ELb0EEENS1_30DynamicPersistentTileSchedulerILi128ELi128ELb0ELb1ELb0EEEEEEEEEvNT_6ParamsE,"",@"SHT_CUDA_INFO"
	.sectionflags	@""
	.align	4


	//----- nvinfo : EIATTR_CUDA_API_VERSION
	.align		4
        /*0000*/ 	.byte	0x04, 0x37
        /*0002*/ 	.short	(.L_138 - .L_137)
.L_137:
        /*0004*/ 	.word	0x00000082


	//----- nvinfo : EIATTR_KPARAM_INFO
	.align		4
.L_138:
        /*0008*/ 	.byte	0x04, 0x17
        /*000a*/ 	.short	(.L_140 - .L_139)
.L_139:
        /*000c*/ 	.word	0x00000000
        /*0010*/ 	.short	0x0000
        /*0012*/ 	.short	0x0000
        /*0014*/ 	.byte	0x00, 0xf0, 0xa1, 0x10


	//----- nvinfo : EIATTR_SPARSE_MMA_MASK
	.align		4
.L_140:
        /*0018*/ 	.byte	0x03, 0x50
        /*001a*/ 	.short	0x0000


	//----- nvinfo : EIATTR_MAXREG_COUNT
	.align		4
        /*001c*/ 	.byte	0x03, 0x1b
        /*001e*/ 	.short	0x00ff


	//----- nvinfo : EIATTR_MERCURY_ISA_VERSION
	.align		4
        /*0020*/ 	.byte	0x03, 0x5f
        /*0022*/ 	.short	0x0101


	//----- nvinfo : EIATTR_EXIT_INSTR_OFFSETS
	.align		4
        /*0024*/ 	.byte	0x04, 0x1c
        /*0026*/ 	.short	(.L_142 - .L_141)


	//   ....[0]....
.L_141:
        /*0028*/ 	.word	0x00000010


	//----- nvinfo : EIATTR_MAX_THREADS
	.align		4
.L_142:
        /*002c*/ 	.byte	0x04, 0x05
        /*002e*/ 	.short	(.L_144 - .L_143)
.L_143:
        /*0030*/ 	.word	0x00000080
        /*0034*/ 	.word	0x00000001
        /*0038*/ 	.word	0x00000001


	//----- nvinfo : EIATTR_CBANK_PARAM_SIZE
	.align		4
.L_144:
        /*003c*/ 	.byte	0x03, 0x19
        /*003e*/ 	.short	0x0428


	//----- nvinfo : EIATTR_PARAM_CBANK
	.align		4
        /*0040*/ 	.byte	0x04, 0x0a
        /*0042*/ 	.short	(.L_146 - .L_145)
	.align		4
.L_145:
        /*0044*/ 	.word	index@(.nv.constant0._ZN7cutlass13device_kernelIN5flash19enable_sm80_to_sm89INS1_16FlashAttnFwdSm80INS1_25CollectiveMainloopFwdSm80ILi4ELi1ELb0EN4cute5tupleIJNS5_1CILi128EEENS7_ILi64EEENS7_ILi96EEEEEELi96ENS_10bfloat16_tEfNS_4arch4Sm80ELb1ELb0ELb0ELb0ELb1ELb0ELb1ELb0EEENS1_21CollectiveEpilogueFwdINS6_IJS8_SA_S9_EEENS6_IJNS7_ILi1EEESI_SI_EEESC_SE_Li128ELb0ELb1ELb0ELb0EEENS1_30DynamicPersistentTileSchedulerILi128ELi128ELb0ELb1ELb0EEEEEEEEEvNT_6ParamsE)
        /*0048*/ 	.short	0x0210
        /*004a*/ 	.short	0x0428


	//----- nvinfo : EIATTR_SW_WAR
	.align		4
.L_146:
        /*004c*/ 	.byte	0x04, 0x36
        /*004e*/ 	.short	(.L_148 - .L_147)
.L_147:
        /*0050*/ 	.word	0x00000008
.L_148:


//--------------------- .nv.info._ZN7cutlass13device_kernelIN5flash19enable_sm80_to_sm89INS1_16FlashAttnFwdSm80INS1_25CollectiveMainloopFwdSm80ILi4ELi1ELb0EN4cute5tupleIJNS5_1CILi128EEENS7_ILi64EEENS7_ILi96EEEEEELi96ENS_10bfloat16_tEfNS_4arch4Sm80ELb1ELb0ELb0ELb1ELb1ELb0ELb1ELb0EEENS1_21CollectiveEpilogueFwdINS6_IJS8_SA_S9_EEENS6_IJNS7_ILi1EEESI_SI_EEESC_SE_Li128ELb1ELb1ELb0ELb0EEENS1_19SingleTileSchedulerILb1ELb0ELb1ELi128EEEEEEEEEvNT_6ParamsE --------------------------
	.section	.nv.info._ZN7cutlass13device_kernelIN5flash19enable_sm80_to_sm89INS1_16FlashAttnFwdSm80INS1_25CollectiveMainloopFwdSm80ILi4ELi1ELb0EN4cute5tupleIJNS5_1CILi128EEENS7_ILi64EEENS7_ILi96EEEEEELi96ENS_10bfloat16_tEfNS_4arch4Sm80ELb1ELb0ELb0ELb1ELb1ELb0ELb1ELb0EEENS1_21CollectiveEpilogueFwdINS6_IJS8_SA_S9_EEENS6_IJNS7_ILi1EEESI_SI_EEESC_SE_Li128ELb1ELb1ELb0ELb0EEENS1_19SingleTileSchedulerILb1ELb0ELb1ELi128EEEEEEEEEvNT_6ParamsE,"",@"SHT_CUDA_INFO"
	.sectionflags	@""
	.align	4


	//----- nvinfo : EIATTR_CUDA_API_VERSION
	.align		4
        /*0000*/ 	.byte	0x04, 0x37
        /*0002*/ 	.short	(.L_150 - .L_149)
.L_149:
        /*0004*/ 	.word	0x00000082


	//----- nvinfo : EIATTR_KPARAM_INFO
	.align		4
.L_150:
        /*0008*/ 	.byte	0x04, 0x17
        /*000a*/ 	.short	(.L_152 - .L_151)
.L_151:
        /*000c*/ 	.word	0x00000000
        /*0010*/ 	.short	0x0000
        /*0012*/ 	.short	0x0000
        /*0014*/ 	.byte	0x00, 0xf0, 0x61, 0x10


	//----- nvinfo : EIATTR_SPARSE_MMA_MASK
	.align		4
.L_152:
        /*0018*/ 	.byte	0x03, 0x50
        /*001a*/ 	.short	0x0000


	//----- nvinfo : EIATTR_MAXREG_COUNT
	.align		4
        /*001c*/ 	.byte	0x03, 0x1b
        /*001e*/ 	.short	0x00ff


	//----- nvinfo : EIATTR_MERCURY_ISA_VERSION
	.align		4
        /*0020*/ 	.byte	0x03, 0x5f
        /*0022*/ 	.short	0x0101


	//----- nvinfo : EIATTR_EXIT_INSTR_OFFSETS
	.align		4
        /*0024*/ 	.byte	0x04, 0x1c
        /*0026*/ 	.short	(.L_154 - .L_153)


	//   ....[0]....
.L_153:
        /*0028*/ 	.word	0x00000010


	//----- nvinfo : EIATTR_MAX_THREADS
	.align		4
.L_154:
        /*002c*/ 	.byte	0x04, 0x05
        /*002e*/ 	.short	(.L_156 - .L_155)
.L_155:
        /*0030*/ 	.word	0x00000080
        /*0034*/ 	.word	0x00000001
        /*0038*/ 	.word	0x00000001


	//----- nvinfo : EIATTR_CBANK_PARAM_SIZE
	.align		4
.L_156:
        /*003c*/ 	.byte	0x03, 0x19
        /*003e*/ 	.short	0x0418


	//----- nvinfo : EIATTR_PARAM_CBANK
	.align		4
        /*0040*/ 	.byte	0x04, 0x0a
        /*0042*/ 	.short	(.L_158 - .L_157)
	.align		4
.L_157:
        /*0044*/ 	.word	index@(.nv.constant0._ZN7cutlass13device_kernelIN5flash19enable_sm80_to_sm89INS1_16FlashAttnFwdSm80INS1_25CollectiveMainloopFwdSm80ILi4ELi1ELb0EN4cute5tupleIJNS5_1CILi128EEENS7_ILi64EEENS7_ILi96EEEEEELi96ENS_10bfloat16_tEfNS_4arch4Sm80ELb1ELb0ELb0ELb1ELb1ELb0ELb1ELb0EEENS1_21CollectiveEpilogueFwdINS6_IJS8_SA_S9_EEENS6_IJNS7_ILi1EEESI_SI_EEESC_SE_Li128ELb1ELb1ELb0ELb0EEENS1_19SingleTileSchedulerILb1ELb0ELb1ELi128EEEEEEEEEvNT_6ParamsE)
        /*0048*/ 	.short	0x0210
        /*004a*/ 	.short	0x0418


	//----- nvinfo : EIATTR_SW_WAR
	.align		4
.L_158:
        /*004c*/ 	.byte	0x04, 0x36
        /*004e*/ 	.short	(.L_160 - .L_159)
.L_159:
        /*0050*/ 	.word	0x00000008
.L_160:


//--------------------- .nv.info._ZN7cutlass13device_kernelIN5flash19enable_sm80_to_sm89INS1_16FlashAttnFwdSm80INS1_25CollectiveMainloopFwdSm80ILi4ELi1ELb0EN4cute5tupleIJNS5_1CILi128EEENS7_ILi64EEENS7_ILi96EEEEEELi96ENS_10bfloat16_tEfNS_4arch4Sm80ELb1ELb0ELb0ELb1ELb1ELb1ELb1ELb0EEENS1_21CollectiveEpilogueFwdINS6_IJS8_SA_S9_EEENS6_IJNS7_ILi1EEESI_SI_EEESC_SE_Li128ELb1ELb1ELb0ELb0EEENS1_19SingleTileSchedulerILb1ELb0ELb1ELi128EEEEEEEEEvNT_6ParamsE --------------------------
	.section	.nv.info._ZN7cutlass13device_kernelIN5flash19enable_sm80_to_sm89INS1_16FlashAttnFwdSm80INS1_25CollectiveMainloopFwdSm80ILi4ELi1ELb0EN4cute5tupleIJNS5_1CILi128EEENS7_ILi64EEENS7_ILi96EEEEEELi96ENS_10bfloat16_tEfNS_4arch4Sm80ELb1ELb0ELb0ELb1ELb1ELb1ELb1ELb0EEENS1_21CollectiveEpilogueFwdINS6_IJS8_SA_S9_EEENS6_IJNS7_ILi1EEESI_SI_EEESC_SE_Li128ELb1ELb1ELb0ELb0EEENS1_19SingleTileSchedulerILb1ELb0ELb1ELi128EEEEEEEEEvNT_6ParamsE,"",@"SHT_CUDA_INFO"
	.sectionflags	@""
	.align	4


	//----- nvinfo : EIATTR_CUDA_API_VERSION
	.align		4
        /*0000*/ 	.byte	0x04, 0x37
        /*0002*/ 	.short	(.L_162 - .L_161)
.L_161:
        /*0004*/ 	.word	0x00000082


	//----- nvinfo : EIATTR_KPARAM_INFO
	.align		4
.L_162:
        /*0008*/ 	.byte	0x04, 0x17
        /*000a*/ 	.short	(.L_164 - .L_163)
.L_163:
        /*000c*/ 	.word	0x00000000
        /*0010*/ 	.short	0x0000
        /*0012*/ 	.short	0x0000
        /*0014*/ 	.byte	0x00, 0xf0, 0x61, 0x10


	//----- nvinfo : EIATTR_SPARSE_MMA_MASK
	.align		4
.L_164:
        /*0018*/ 	.byte	0x03, 0x50
        /*001a*/ 	.short	0x0000


	//----- nvinfo : EIATTR_MAXREG_COUNT
	.align		4
        /*001c*/ 	.byte	0x03, 0x1b
        /*001e*/ 	.short	0x00ff


	//----- nvinfo : EIATTR_MERCURY_ISA_VERSION
	.align		4
        /*0020*/ 	.byte	0x03, 0x5f
        /*0022*/ 	.short	0x0101


	//----- nvinfo : EIATTR_EXIT_INSTR_OFFSETS
	.align		4
        /*0024*/ 	.byte	0x04, 0x1c
        /*0026*/ 	.short	(.L_166 - .L_165)


	//   ....[0]....
.L_165:
        /*0028*/ 	.word	0x00000010


	//----- nvinfo : EIATTR_MAX_THREADS
	.align		4
.L_166:
        /*002c*/ 	.byte	0x04, 0x05
        /*002e*/ 	.short	(.L_168 - .L_167)
.L_167:
        /*0030*/ 	.word	0x00000080
        /*0034*/ 	.word	0x00000001
        /*0038*/ 	.word	0x00000001


	//----- nvinfo : EIATTR_CBANK_PARAM_SIZE
	.align		4
.L_168:
        /*003c*/ 	.byte	0x03, 0x19
        /*003e*/ 	.short	0x0418


	//----- nvinfo : EIATTR_PARAM_CBANK
	.align		4
        /*0040*/ 	.byte	0x04, 0x0a
        /*0042*/ 	.short	(.L_170 - .L_169)
	.align		4
.L_169:
        /*0044*/ 	.word	index@(.nv.constant0._ZN7cutlass13device_kernelIN5flash19enable_sm80_to_sm89INS1_16FlashAttnFwdSm80INS1_25CollectiveMainloopFwdSm80ILi4ELi1ELb0EN4cute5tupleIJNS5_1CILi128EEENS7_ILi64EEENS7_ILi96EEEEEELi96ENS_10bfloat16_tEfNS_4arch4Sm80ELb1ELb0ELb0ELb1ELb1ELb1ELb1ELb0EEENS1_21CollectiveEpilogueFwdINS6_IJS8_SA_S9_EEENS6_IJNS7_ILi1EEESI_SI_EEESC_SE_Li128ELb1ELb1ELb0ELb0EEENS1_19SingleTileSchedulerILb1ELb0ELb1ELi128EEEEEEEEEvNT_6ParamsE)
        /*0048*/ 	.short	0x0210
        /*004a*/ 	.short	0x0418


	//----- nvinfo : EIATTR_SW_WAR
	.align		4
.L_170:
        /*004c*/ 	.byte	0x04, 0x36
        /*004e*/ 	.short	(.L_172 - .L_171)
.L_171:
        /*0050*/ 	.word	0x00000008
.L_172:


//--------------------- .nv.callgraph             --------------------------
	.section	.nv.callgraph,"",@"SHT_CUDA_CALLGRAPH"
	.align	4
	.sectionentsize	8
	.align		4
        /*0000*/ 	.word	0x00000000
	.align		4
        /*0004*/ 	.word	0xffffffff
	.align		4
        /*0008*/ 	.word	0x00000000
	.align		4
        /*000c*/ 	.word	0xfffffffe
	.align		4
        /*0010*/ 	.word	0x00000000
	.align		4
        /*0014*/ 	.word	0xfffffffd
	.align		4
        /*0018*/ 	.word	0x00000000
	.align		4
        /*001c*/ 	.word	0xfffffffc


//--------------------- .nv.constant4             --------------------------
	.section	.nv.constant4,"a",@progbits
	.align	8
	.align		8
.nv.constant4:
        /*0000*/ 	.dword	_ZN71_INTERNAL_5814cfec_35_flash_fwd_hdim96_bf16_paged_sm80_cu_f3e6f9ee_36344cuda3std3__45__cpo5beginE
	.align		8
        /*0008*/ 	.dword	_ZN71_INTERNAL_5814cfec_35_flash_fwd_hdim96_bf16_paged_sm80_cu_f3e6f9ee_36344cuda3std3__45__cpo3endE
	.align		8
        /*0010*/ 	.dword	_ZN71_INTERNAL_5814cfec_35_flash_fwd_hdim96_bf16_paged_sm80_cu_f3e6f9ee_36344cuda3std3__45__cpo6cbeginE
	.align		8
        /*0018*/ 	.dword	_ZN71_INTERNAL_5814cfec_35_flash_fwd_hdim96_bf16_paged_sm80_cu_f3e6f9ee_36344cuda3std3__45__cpo4cendE
	.align		8
        /*0020*/ 	.dword	_ZN71_INTERNAL_5814cfec_35_flash_fwd_hdim96_bf16_paged_sm80_cu_f3e6f9ee_36344cuda3std3__473_GLOBAL__N__5814cfec_35_flash_fwd_hdim96_bf16_paged_sm80_cu_f3e6f9ee_36346ignoreE
	.align		8
        /*0028*/ 	.dword	_ZN71_INTERNAL_5814cfec_35_flash_fwd_hdim96_bf16_paged_sm80_cu_f3e6f9ee_36344cuda3std3__419piecewise_constructE
	.align		8
        /*0030*/ 	.dword	_ZN71_INTERNAL_5814cfec_35_flash_fwd_hdim96_bf16_paged_sm80_cu_f3e6f9ee_36344cuda3std3__48in_placeE
	.align		8
        /*0038*/ 	.dword	_ZN71_INTERNAL_5814cfec_35_flash_fwd_hdim96_bf16_paged_sm80_cu_f3e6f9ee_36344cuda3std6ranges3__45__cpo4swapE
	.align		8
        /*0040*/ 	.dword	_ZN71_INTERNAL_5814cfec_35_flash_fwd_hdim96_bf16_paged_sm80_cu_f3e6f9ee_36344cuda3std6ranges3__45__cpo9iter_moveE
	.align		8
        /*0048*/ 	.dword	_ZN71_INTERNAL_5814cfec_35_flash_fwd_hdim96_bf16_paged_sm80_cu_f3e6f9ee_36344cute7productE
	.align		8
        /*0050*/ 	.dword	_ZN71_INTERNAL_5814cfec_35_flash_fwd_hdim96_bf16_paged_sm80_cu_f3e6f9ee_36344cute1_E


//--------------------- .text._ZN7cutlass13device_kernelIN5flash19enable_sm80_to_sm89INS1_16FlashAttnFwdSm80INS1_25CollectiveMainloopFwdSm80ILi4ELi1ELb0EN4cute5tupleIJNS5_1CILi128EEENS7_ILi64EEENS7_ILi96EEEEEELi96ENS_10bfloat16_tEfNS_4arch4Sm80ELb0ELb0ELb0ELb0ELb1ELb0ELb1ELb0EEENS1_21CollectiveEpilogueFwdINS6_IJS8_SA_S9_EEENS6_IJNS7_ILi1EEESI_SI_EEESC_SE_Li128ELb0ELb1ELb0ELb0EEENS1_19SingleTileSchedulerILb0ELb0ELb1ELi128EEEEEEEEEvNT_6ParamsE --------------------------
	.section	.text._ZN7cutlass13device_kernelIN5flash19enable_sm80_to_sm89INS1_16FlashAttnFwdSm80INS1_25CollectiveMainloopFwdSm80ILi4ELi1ELb0EN4cute5tupleIJNS5_1CILi128EEENS7_ILi64EEENS7_ILi96EEEEEELi96ENS_10bfloat16_tEfNS_4arch4Sm80ELb0ELb0ELb0ELb0ELb1ELb0ELb1ELb0EEENS1_21CollectiveEpilogueFwdINS6_IJS8_SA_S9_EEENS6_IJNS7_ILi1EEESI_SI_EEESC_SE_Li128ELb0ELb1ELb0ELb0EEENS1_19SingleTileSchedulerILb0ELb0ELb1ELi128EEEEEEEEEvNT_6ParamsE,"ax",@progbits
	.align	128
.text._ZN7cutlass13device_kernelIN5flash19enable_sm80_to_sm89INS1_16FlashAttnFwdSm80INS1_25CollectiveMainloopFwdSm80ILi4ELi1ELb0EN4cute5tupleIJNS5_1CILi128EEENS7_ILi64EEENS7_ILi96EEEEEELi96ENS_10bfloat16_tEfNS_4arch4Sm80ELb0ELb0ELb0ELb0ELb1ELb0ELb1ELb0EEENS1_21CollectiveEpilogueFwdINS6_IJS8_SA_S9_EEENS6_IJNS7_ILi1EEESI_SI_EEESC_SE_Li128ELb0ELb1ELb0ELb0EEENS1_19SingleTileSchedulerILb0ELb0ELb1ELi128EEEEEEEEEvNT_6ParamsE:
        .type           _ZN7cutlass13device_kernelIN5flash19enable_sm80_to_sm89INS1_16FlashAttnFwdSm80INS1_25CollectiveMainloopFwdSm80ILi4ELi1ELb0EN4cute5tupleIJNS5_1CILi128EEENS7_ILi64EEENS7_ILi96EEEEEELi96ENS_10bfloat16_tEfNS_4arch4Sm80ELb0ELb0ELb0ELb0ELb1ELb0ELb1ELb0EEENS1_21CollectiveEpilogueFwdINS6_IJS8_SA_S9_EEENS6_IJNS7_ILi1EEESI_SI_EEESC_SE_Li128ELb0ELb1ELb0ELb0EEENS1_19SingleTileSchedulerILb0ELb0ELb1ELi128EEEEEEEEEvNT_6ParamsE,@function
        .size           _ZN7cutlass13device_kernelIN5flash19enable_sm80_to_sm89INS1_16FlashAttnFwdSm80INS1_25CollectiveMainloopFwdSm80ILi4ELi1ELb0EN4cute5tupleIJNS5_1CILi128EEENS7_ILi64EEENS7_ILi96EEEEEELi96ENS_10bfloat16_tEfNS_4arch4Sm80ELb0ELb0ELb0ELb0ELb1ELb0ELb1ELb0EEENS1_21CollectiveEpilogueFwdINS6_IJS8_SA_S9_EEENS6_IJNS7_ILi1EEESI_SI_EEESC_SE_Li128ELb0ELb1ELb0ELb0EEENS1_19SingleTileSchedulerILb0ELb0ELb1ELi128EEEEEEEEEvNT_6ParamsE,(.L_x_9 - _ZN7cutlass13device_kernelIN5flash19enable_sm80_to_sm89INS1_16FlashAttnFwdSm80INS1_25CollectiveMainloopFwdSm80ILi4ELi1ELb0EN4cute5tupleIJNS5_1CILi128EEENS7_ILi64EEENS7_ILi96EEEEEELi96ENS_10bfloat16_tEfNS_4arch4Sm80ELb0ELb0ELb0ELb0ELb1ELb0ELb1ELb0EEENS1_21CollectiveEpilogueFwdINS6_IJS8_SA_S9_EEENS6_IJNS7_ILi1EEESI_SI_EEESC_SE_Li128ELb0ELb1ELb0ELb0EEENS1_19SingleTileSchedulerILb0ELb0ELb1ELi128EEEEEEEEEvNT_6ParamsE)
        .other          _ZN7cutlass13device_kernelIN5flash19enable_sm80_to_sm89INS1_16FlashAttnFwdSm80INS1_25CollectiveMainloopFwdSm80ILi4ELi1ELb0EN4cute5tupleIJNS5_1CILi128EEENS7_ILi64EEENS7_ILi96EEEEEELi96ENS_10bfloat16_tEfNS_4arch4Sm80ELb0ELb0ELb0ELb0ELb1ELb0ELb1ELb0EEENS1_21CollectiveEpilogueFwdINS6_IJS8_SA_S9_EEENS6_IJNS7_ILi1EEESI_SI_EEESC_SE_Li128ELb0ELb1ELb0ELb0EEENS1_19SingleTileSchedulerILb0ELb0ELb1ELi128EEEEEEEEEvNT_6ParamsE,@"STO_CUDA_ENTRY STV_DEFAULT"
_ZN7cutlass13device_kernelIN5flash19enable_sm80_to_sm89INS1_16FlashAttnFwdSm80INS1_25CollectiveMainloopFwdSm80ILi4ELi1ELb0EN4cute5tupleIJNS5_1CILi128EEENS7_ILi64EEENS7_ILi96EEEEEELi96ENS_10bfloat16_tEfNS_4arch4Sm80ELb0ELb0ELb0ELb0ELb1ELb0ELb1ELb0EEENS1_21CollectiveEpilogueFwdINS6_IJS8_SA_S9_EEENS6_IJNS7_ILi1EEESI_SI_EEESC_SE_Li128ELb0ELb1ELb0ELb0EEENS1_19SingleTileSchedulerILb0ELb0ELb1ELi128EEEEEEEEEvNT_6ParamsE:
[----:B------:R-:W-:Y:S01]  /*0000*/  LDC R1, c[0x0][0x28] ;  /* 0x00000a00ff017b82 */ /* 0x000fe20000000800 */
[----:B------:R-:W-:Y:S05]  /*0010*/  EXIT ;  /* 0x000000000000794d */ /* 0x000fea0003800000 */
.L_x_0:
[----:B------:R-:W-:-:S00]  /*0020*/  BRA `(.L_x_0) ;  /* 0xfffffffc00fc7947 */ /* 0x000fc0000383ffff */
[----:B------:R-:W-:-:S00]  /*0030*/  NOP ;  /* 0x0000000000007918 */ /* 0x000fc00000000000 */
        /* <DEDUP_REMOVED lines=12> */
.L_x_9:


//--------------------- .text._ZN7cutlass13device_kernelIN5flash19enable_sm80_to_sm89INS1_16FlashAttnFwdSm80INS1_25CollectiveMainloopFwdSm80ILi4ELi1ELb0EN4cute5tupleIJNS5_1CILi128EEENS7_ILi64EEENS7_ILi96EEEEEELi96ENS_10bfloat16_tEfNS_4arch4Sm80ELb0ELb0ELb0ELb1ELb1ELb0ELb1ELb0EEENS1_21CollectiveEpilogueFwdINS6_IJS8_SA_S9_EEENS6_IJNS7_ILi1EEESI_SI_EEESC_SE_Li128ELb1ELb1ELb0ELb0EEENS1_19SingleTileSchedulerILb1ELb0ELb1ELi128EEEEEEEEEvNT_6ParamsE --------------------------
	.section	.text._ZN7cutlass13device_kernelIN5flash19enable_sm80_to_sm89INS1_16FlashAttnFwdSm80INS1_25CollectiveMainloopFwdSm80ILi4ELi1ELb0EN4cute5tupleIJNS5_1CILi128EEENS7_ILi64EEENS7_ILi96EEEEEELi96ENS_10bfloat16_tEfNS_4arch4Sm80ELb0ELb0ELb0ELb1ELb1ELb0ELb1ELb0EEENS1_21CollectiveEpilogueFwdINS6_IJS8_SA_S9_EEENS6_IJNS7_ILi1EEESI_SI_EEESC_SE_Li128ELb1ELb1ELb0ELb0EEENS1_19SingleTileSchedulerILb1ELb0ELb1ELi128EEEEEEEEEvNT_6ParamsE,"ax",@progbits
	.align	128
.text._ZN7cutlass13device_kernelIN5flash19enable_sm80_to_sm89INS1_16FlashAttnFwdSm80INS1_25CollectiveMainloopFwdSm80ILi4ELi1ELb0EN4cute5tupleIJNS5_1CILi128EEENS7_ILi64EEENS7_ILi96EEEEEELi96ENS_10bfloat16_tEfNS_4arch4Sm80ELb0ELb0ELb0ELb1ELb1ELb0ELb1ELb0EEENS1_21CollectiveEpilogueFwdINS6_IJS8_SA_S9_EEENS6_IJNS7_ILi1EEESI_SI_EEESC_SE_Li128ELb1ELb1ELb0ELb0EEENS1_19SingleTileSchedulerILb1ELb0ELb1ELi128EEEEEEEEEvNT_6ParamsE:
        .type           _ZN7cutlass13device_kernelIN5flash19enable_sm80_to_sm89INS1_16FlashAttnFwdSm80INS1_25CollectiveMainloopFwdSm80ILi4ELi1ELb0EN4cute5tupleIJNS5_1CILi128EEENS7_ILi64EEENS7_ILi96EEEEEELi96ENS_10bfloat16_tEfNS_4arch4Sm80ELb0ELb0ELb0ELb1ELb1ELb0ELb1ELb0EEENS1_21CollectiveEpilogueFwdINS6_IJS8_SA_S9_EEENS6_IJNS7_ILi1EEESI_SI_EEESC_SE_Li128ELb1ELb1ELb0ELb0EEENS1_19SingleTileSchedulerILb1ELb0ELb1ELi128EEEEEEEEEvNT_6ParamsE,@function
        .size           _ZN7cutlass13device_kernelIN5flash19enable_sm80_to_sm89INS1_16FlashAttnFwdSm80INS1_25CollectiveMainloopFwdSm80ILi4ELi1ELb0EN4cute5tupleIJNS5_1CILi128EEENS7_ILi64EEENS7_ILi96EEEEEELi96ENS_10bfloat16_tEfNS_4arch4Sm80ELb0ELb0ELb0ELb1ELb1ELb0ELb1ELb0EEENS1_21CollectiveEpilogueFwdINS6_IJS8_SA_S9_EEENS6_IJNS7_ILi1EEESI_SI_EEESC_SE_Li128ELb1ELb1ELb0ELb0EEENS1_19SingleTileSchedulerILb1ELb0ELb1ELi128EEEEEEEEEvNT_6ParamsE,(.L_x_10 - _ZN7cutlass13device_kernelIN5flash19enable_sm80_to_sm89INS1_16FlashAttnFwdSm80INS1_25CollectiveMainloopFwdSm80ILi4ELi1ELb0EN4cute5tupleIJNS5_1CILi128EEENS7_ILi64EEENS7_ILi96EEEEEELi96ENS_10bfloat16_tEfNS_4arch4Sm80ELb0ELb0ELb0ELb1ELb1ELb0ELb1ELb0EEENS1_21CollectiveEpilogueFwdINS6_IJS8_SA_S9_EEENS6_IJNS7_ILi1EEESI_SI_EEESC_SE_Li128ELb1ELb1ELb0ELb0EEENS1_19SingleTileSchedulerILb1ELb0ELb1ELi128EEEEEEEEEvNT_6ParamsE)
        .other          _ZN7cutlass13device_kernelIN5flash19enable_sm80_to_sm89INS1_16FlashAttnFwdSm80INS1_25CollectiveMainloopFwdSm80ILi4ELi1ELb0EN4cute5tupleIJNS5_1CILi128EEENS7_ILi64EEENS7_ILi96EEEEEELi96ENS_10bfloat16_tEfNS_4arch4Sm80ELb0ELb0ELb0ELb1ELb1ELb0ELb1ELb0EEENS1_21CollectiveEpilogueFwdINS6_IJS8_SA_S9_EEENS6_IJNS7_ILi1EEESI_SI_EEESC_SE_Li128ELb1ELb1ELb0ELb0EEENS1_19SingleTileSchedulerILb1ELb0ELb1ELi128EEEEEEEEEvNT_6ParamsE,@"STO_CUDA_ENTRY STV_DEFAULT"
_ZN7cutlass13device_kernelIN5flash19enable_sm80_to_sm89INS1_16FlashAttnFwdSm80INS1_25CollectiveMainloopFwdSm80ILi4ELi1ELb0EN4cute5tupleIJNS5_1CILi128EEENS7_ILi64EEENS7_ILi96EEEEEELi96ENS_10bfloat16_tEfNS_4arch4Sm80ELb0ELb0ELb0ELb1ELb1ELb0ELb1ELb0EEENS1_21CollectiveEpilogueFwdINS6_IJS8_SA_S9_EEENS6_IJNS7_ILi1EEESI_SI_EEESC_SE_Li128ELb1ELb1ELb0ELb0EEENS1_19SingleTileSchedulerILb1ELb0ELb1ELi128EEEEEEEEEvNT_6ParamsE:
[----:B------:R-:W-:Y:S01]  /*0000*/  LDC R1, c[0x0][0x28] ;  /* 0x00000a00ff017b82 */ /* 0x000fe20000000800 */
[----:B------:R-:W-:Y:S05]  /*0010*/  EXIT ;  /* 0x000000000000794d */ /* 0x000fea0003800000 */
.L_x_1:
        /* <DEDUP_REMOVED lines=14> */
.L_x_10:


//--------------------- .text._ZN7cutlass13device_kernelIN5flash19enable_sm80_to_sm89INS1_16FlashAttnFwdSm80INS1_25CollectiveMainloopFwdSm80ILi4ELi1ELb0EN4cute5tupleIJNS5_1CILi128EEENS7_ILi64EEENS7_ILi96EEEEEELi96ENS_10bfloat16_tEfNS_4arch4Sm80ELb0ELb0ELb0ELb1ELb1ELb1ELb1ELb0EEENS1_21CollectiveEpilogueFwdINS6_IJS8_SA_S9_EEENS6_IJNS7_ILi1EEESI_SI_EEESC_SE_Li128ELb1ELb1ELb0ELb0EEENS1_19SingleTileSchedulerILb1ELb0ELb1ELi128EEEEEEEEEvNT_6ParamsE --------------------------
	.section	.text._ZN7cutlass13device_kernelIN5flash19enable_sm80_to_sm89INS1_16FlashAttnFwdSm80INS1_25CollectiveMainloopFwdSm80ILi4ELi1ELb0EN4cute5tupleIJNS5_1CILi128EEENS7_ILi64EEENS7_ILi96EEEEEELi96ENS_10bfloat16_tEfNS_4arch4Sm80ELb0ELb0ELb0ELb1ELb1ELb1ELb1ELb0EEENS1_21CollectiveEpilogueFwdINS6_IJS8_SA_S9_EEENS6_IJNS7_ILi1EEESI_SI_EEESC_SE_Li128ELb1ELb1ELb0ELb0EEENS1_19SingleTileSchedulerILb1ELb0ELb1ELi128EEEEEEEEEvNT_6ParamsE,"ax",@progbits
	.align	128
.text._ZN7cutlass13device_kernelIN5flash19enable_sm80_to_sm89INS1_16FlashAttnFwdSm80INS1_25CollectiveMainloopFwdSm80ILi4ELi1ELb0EN4cute5tupleIJNS5_1CILi128EEENS7_ILi64EEENS7_ILi96EEEEEELi96ENS_10bfloat16_tEfNS_4arch4Sm80ELb0ELb0ELb0ELb1ELb1ELb1ELb1ELb0EEENS1_21CollectiveEpilogueFwdINS6_IJS8_SA_S9_EEENS6_IJNS7_ILi1EEESI_SI_EEESC_SE_Li128ELb1ELb1ELb0ELb0EEENS1_19SingleTileSchedulerILb1ELb0ELb1ELi128EEEEEEEEEvNT_6ParamsE:
        .type           _ZN7cutlass13device_kernelIN5flash19enable_sm80_to_sm89INS1_16FlashAttnFwdSm80INS1_25CollectiveMainloopFwdSm80ILi4ELi1ELb0EN4cute5tupleIJNS5_1CILi128EEENS7_ILi64EEENS7_ILi96EEEEEELi96ENS_10bfloat16_tEfNS_4arch4Sm80ELb0ELb0ELb0ELb1ELb1ELb1ELb1ELb0EEENS1_21CollectiveEpilogueFwdINS6_IJS8_SA_S9_EEENS6_IJNS7_ILi1EEESI_SI_EEESC_SE_Li128ELb1ELb1ELb0ELb0EEENS1_19SingleTileSchedulerILb1ELb0ELb1ELi128EEEEEEEEEvNT_6ParamsE,@function
        .size           _ZN7cutlass13device_kernelIN5flash19enable_sm80_to_sm89INS1_16FlashAttnFwdSm80INS1_25CollectiveMainloopFwdSm80ILi4ELi1ELb0EN4cute5tupleIJNS5_1CILi128EEENS7_ILi64EEENS7_ILi96EEEEEELi96ENS_10bfloat16_tEfNS_4arch4Sm80ELb0ELb0ELb0ELb1ELb1ELb1ELb1ELb0EEENS1_21CollectiveEpilogueFwdINS6_IJS8_SA_S9_EEENS6_IJNS7_ILi1EEESI_SI_EEESC_SE_Li128ELb1ELb1ELb0ELb0EEENS1_19SingleTileSchedulerILb1ELb0ELb1ELi128EEEEEEEEEvNT_6ParamsE,(.L_x_11 - _ZN7cutlass13device_kernelIN5flash19enable_sm80_to_sm89INS1_16FlashAttnFwdSm80INS1_25CollectiveMainloopFwdSm80ILi4ELi1ELb0EN4cute5tupleIJNS5_1CILi128EEENS7_ILi64EEENS7_ILi96EEEEEELi96ENS_10bfloat16_tEfNS_4arch4Sm80ELb0ELb0ELb0ELb1ELb1ELb1ELb1ELb0EEENS1_21CollectiveEpilogueFwdINS6_IJS8_SA_S9_EEENS6_IJNS7_ILi1EEESI_SI_EEESC_SE_Li128ELb1ELb1ELb0ELb0EEENS1_19SingleTileSchedulerILb1ELb0ELb1ELi128EEEEEEEEEvNT_6ParamsE)
        .other          _ZN7cutlass13device_kernelIN5flash19enable_sm80_to_sm89INS1_16FlashAttnFwdSm80INS1_25CollectiveMainloopFwdSm80ILi4ELi1ELb0EN4cute5tupleIJNS5_1CILi128EEENS7_ILi64EEENS7_ILi96EEEEEELi96ENS_10bfloat16_tEfNS_4arch4Sm80ELb0ELb0ELb0ELb1ELb1ELb1ELb1ELb0EEENS1_21CollectiveEpilogueFwdINS6_IJS8_SA_S9_EEENS6_IJNS7_ILi1EEESI_SI_EEESC_SE_Li128ELb1ELb1ELb0ELb0EEENS1_19SingleTileSchedulerILb1ELb0ELb1ELi128EEEEEEEEEvNT_6ParamsE,@"STO_CUDA_ENTRY STV_DEFAULT"
_ZN7cutlass13device_kernelIN5flash19enable_sm80_to_sm89INS1_16FlashAttnFwdSm80INS1_25CollectiveMainloopFwdSm80ILi4ELi1ELb0EN4cute5tupleIJNS5_1CILi128EEENS7_ILi64EEENS7_ILi96EEEEEELi96ENS_10bfloat16_tEfNS_4arch4Sm80ELb0ELb0ELb0ELb1ELb1ELb1ELb1ELb0EEENS1_21CollectiveEpilogueFwdINS6_IJS8_SA_S9_EEENS6_IJNS7_ILi1EEESI_SI_EEESC_SE_Li128ELb1ELb1ELb0ELb0EEENS1_19SingleTileSchedulerILb1ELb0ELb1ELi128EEEEEEEEEvNT_6ParamsE:
[----:B------:R-:W-:Y:S01]  /*0000*/  LDC R1, c[0x0][0x28] ;  /* 0x00000a00ff017b82 */ /* 0x000fe20000000800 */
[----:B------:R-:W-:Y:S05]  /*0010*/  EXIT ;  /* 0x000000000000794d */ /* 0x000fea0003800000 */
.L_x_2:
        /* <DEDUP_REMOVED lines=14> */
.L_x_11:


//--------------------- .text._ZN7cutlass13device_kernelIN5flash19enable_sm80_to_sm89INS1_16FlashAttnFwdSm80INS1_25CollectiveMainloopFwdSm80ILi4ELi1ELb0EN4cute5tupleIJNS5_1CILi128EEENS7_ILi48EEENS7_ILi96EEEEEELi96ENS_10bfloat16_tEfNS_4arch4Sm80ELb0ELb1ELb0ELb0ELb1ELb0ELb1ELb0EEENS1_21CollectiveEpilogueFwdINS6_IJS8_SA_S9_EEENS6_IJNS7_ILi1EEESI_SI_EEESC_SE_Li128ELb0ELb1ELb0ELb0EEENS1_19SingleTileSchedulerILb0ELb0ELb1ELi128EEEEEEEEEvNT_6ParamsE --------------------------
	.section	.text._ZN7cutlass13device_kernelIN5flash19enable_sm80_to_sm89INS1_16FlashAttnFwdSm80INS1_25CollectiveMainloopFwdSm80ILi4ELi1ELb0EN4cute5tupleIJNS5_1CILi128EEENS7_ILi48EEENS7_ILi96EEEEEELi96ENS_10bfloat16_tEfNS_4arch4Sm80ELb0ELb1ELb0ELb0ELb1ELb0ELb1ELb0EEENS1_21CollectiveEpilogueFwdINS6_IJS8_SA_S9_EEENS6_IJNS7_ILi1EEESI_SI_EEESC_SE_Li128ELb0ELb1ELb0ELb0EEENS1_19SingleTileSchedulerILb0ELb0ELb1ELi128EEEEEEEEEvNT_6ParamsE,"ax",@progbits
	.align	128
.text._ZN7cutlass13device_kernelIN5flash19enable_sm80_to_sm89INS1_16FlashAttnFwdSm80INS1_25CollectiveMainloopFwdSm80ILi4ELi1ELb0EN4cute5tupleIJNS5_1CILi128EEENS7_ILi48EEENS7_ILi96EEEEEELi96ENS_10bfloat16_tEfNS_4arch4Sm80ELb0ELb1ELb0ELb0ELb1ELb0ELb1ELb0EEENS1_21CollectiveEpilogueFwdINS6_IJS8_SA_S9_EEENS6_IJNS7_ILi1EEESI_SI_EEESC_SE_Li128ELb0ELb1ELb0ELb0EEENS1_19SingleTileSchedulerILb0ELb0ELb1ELi128EEEEEEEEEvNT_6ParamsE:
        .type           _ZN7cutlass13device_kernelIN5flash19enable_sm80_to_sm89INS1_16FlashAttnFwdSm80INS1_25CollectiveMainloopFwdSm80ILi4ELi1ELb0EN4cute5tupleIJNS5_1CILi128EEENS7_ILi48EEENS7_ILi96EEEEEELi96ENS_10bfloat16_tEfNS_4arch4Sm80ELb0ELb1ELb0ELb0ELb1ELb0ELb1ELb0EEENS1_21CollectiveEpilogueFwdINS6_IJS8_SA_S9_EEENS6_IJNS7_ILi1EEESI_SI_EEESC_SE_Li128ELb0ELb1ELb0ELb0EEENS1_19SingleTileSchedulerILb0ELb0ELb1ELi128EEEEEEEEEvNT_6ParamsE,@function
        .size           _ZN7cutlass13device_kernelIN5flash19enable_sm80_to_sm89INS1_16FlashAttnFwdSm80INS1_25CollectiveMainloopFwdSm80ILi4ELi1ELb0EN4cute5tupleIJNS5_1CILi128EEENS7_ILi48EEENS7_ILi96EEEEEELi96ENS_10bfloat16_tEfNS_4arch4Sm80ELb0ELb1ELb0ELb0ELb1ELb0ELb1ELb0EEENS1_21CollectiveEpilogueFwdINS6_IJS8_SA_S9_EEENS6_IJNS7_ILi1EEESI_SI_EEESC_SE_Li128ELb0ELb1ELb0ELb0EEENS1_19SingleTileSchedulerILb0ELb0ELb1ELi128EEEEEEEEEvNT_6ParamsE,(.L_x_12 - _ZN7cutlass13device_kernelIN5flash19enable_sm80_to_sm89INS1_16FlashAttnFwdSm80INS1_25CollectiveMainloopFwdSm80ILi4ELi1ELb0EN4cute5tupleIJNS5_1CILi128EEENS7_ILi48EEENS7_ILi96EEEEEELi96ENS_10bfloat16_tEfNS_4arch4Sm80ELb0ELb1ELb0ELb0ELb1ELb0ELb1ELb0EEENS1_21CollectiveEpilogueFwdINS6_IJS8_SA_S9_EEENS6_IJNS7_ILi1EEESI_SI_EEESC_SE_Li128ELb0ELb1ELb0ELb0EEENS1_19SingleTileSchedulerILb0ELb0ELb1ELi128EEEEEEEEEvNT_6ParamsE)
        .other          _ZN7cutlass13device_kernelIN5flash19enable_sm80_to_sm89INS1_16FlashAttnFwdSm80INS1_25CollectiveMainloopFwdSm80ILi4ELi1ELb0EN4cute5tupleIJNS5_1CILi128EEENS7_ILi48EEENS7_ILi96EEEEEELi96ENS_10bfloat16_tEfNS_4arch4Sm80ELb0ELb1ELb0ELb0ELb1ELb0ELb1ELb0EEENS1_21CollectiveEpilogueFwdINS6_IJS8_SA_S9_EEENS6_IJNS7_ILi1EEESI_SI_EEESC_SE_Li128ELb0ELb1ELb0ELb0EEENS1_19SingleTileSchedulerILb0ELb0ELb1ELi128EEEEEEEEEvNT_6ParamsE,@"STO_CUDA_ENTRY STV_DEFAULT"
_ZN7cutlass13device_kernelIN5flash19enable_sm80_to_sm89INS1_16FlashAttnFwdSm80INS1_25CollectiveMainloopFwdSm80ILi4ELi1ELb0EN4cute5tupleIJNS5_1CILi128EEENS7_ILi48EEENS7_ILi96EEEEEELi96ENS_10bfloat16_tEfNS_4arch4Sm80ELb0ELb1ELb0ELb0ELb1ELb0ELb1ELb0EEENS1_21CollectiveEpilogueFwdINS6_IJS8_SA_S9_EEENS6_IJNS7_ILi1EEESI_SI_EEESC_SE_Li128ELb0ELb1ELb0ELb0EEENS1_19SingleTileSchedulerILb0ELb0ELb1ELi128EEEEEEEEEvNT_6ParamsE:
[----:B------:R-:W-:Y:S01]  /*0000*/  LDC R1, c[0x0][0x28] ;  /* 0x00000a00ff017b82 */ /* 0x000fe20000000800 */
[----:B------:R-:W-:Y:S05]  /*0010*/  EXIT ;  /* 0x000000000000794d */ /* 0x000fea0003800000 */
.L_x_3:
        /* <DEDUP_REMOVED lines=14> */
.L_x_12:


//--------------------- .text._ZN7cutlass13device_kernelIN5flash19enable_sm80_to_sm89INS1_16FlashAttnFwdSm80INS1_25CollectiveMainloopFwdSm80ILi4ELi1ELb0EN4cute5tupleIJNS5_1CILi128EEENS7_ILi48EEENS7_ILi96EEEEEELi96ENS_10bfloat16_tEfNS_4arch4Sm80ELb0ELb1ELb0ELb1ELb1ELb0ELb1ELb0EEENS1_21CollectiveEpilogueFwdINS6_IJS8_SA_S9_EEENS6_IJNS7_ILi1EEESI_SI_EEESC_SE_Li128ELb1ELb1ELb0ELb0EEENS1_19SingleTileSchedulerILb1ELb0ELb1ELi128EEEEEEEEEvNT_6ParamsE --------------------------
	.section	.text._ZN7cutlass13device_kernelIN5flash19enable_sm80_to_sm89INS1_16FlashAttnFwdSm80INS1_25CollectiveMainloopFwdSm80ILi4ELi1ELb0EN4cute5tupleIJNS5_1CILi128EEENS7_ILi48EEENS7_ILi96EEEEEELi96ENS_10bfloat16_tEfNS_4arch4Sm80ELb0ELb1ELb0ELb1ELb1ELb0ELb1ELb0EEENS1_21CollectiveEpilogueFwdINS6_IJS8_SA_S9_EEENS6_IJNS7_ILi1EEESI_SI_EEESC_SE_Li128ELb1ELb1ELb0ELb0EEENS1_19SingleTileSchedulerILb1ELb0ELb1ELi128EEEEEEEEEvNT_6ParamsE,"ax",@progbits
	.align	128
.text._ZN7cutlass13device_kernelIN5flash19enable_sm80_to_sm89INS1_16FlashAttnFwdSm80INS1_25CollectiveMainloopFwdSm80ILi4ELi1ELb0EN4cute5tupleIJNS5_1CILi128EEENS7_ILi48EEENS7_ILi96EEEEEELi96ENS_10bfloat16_tEfNS_4arch4Sm80ELb0ELb1ELb0ELb1ELb1ELb0ELb1ELb0EEENS1_21CollectiveEpilogueFwdINS6_IJS8_SA_S9_EEENS6_IJNS7_ILi1EEESI_SI_EEESC_SE_Li128ELb1ELb1ELb0ELb0EEENS1_19SingleTileSchedulerILb1ELb0ELb1ELi128EEEEEEEEEvNT_6ParamsE:
        .type           _ZN7cutlass13device_kernelIN5flash19enable_sm80_to_sm89INS1_16FlashAttnFwdSm80INS1_25CollectiveMainloopFwdSm80ILi4ELi1ELb0EN4cute5tupleIJNS5_1CILi128EEENS7_ILi48EEENS7_ILi96EEEEEELi96ENS_10bfloat16_tEfNS_4arch4Sm80ELb0ELb1ELb0ELb1ELb1ELb0ELb1ELb0EEENS1_21CollectiveEpilogueFwdINS6_IJS8_SA_S9_EEENS6_IJNS7_ILi1EEESI_SI_EEESC_SE_Li128ELb1ELb1ELb0ELb0EEENS1_19SingleTileSchedulerILb1ELb0ELb1ELi128EEEEEEEEEvNT_6ParamsE,@function
        .size           _ZN7cutlass13device_kernelIN5flash19enable_sm80_to_sm89INS1_16FlashAttnFwdSm80INS1_25CollectiveMainloopFwdSm80ILi4ELi1ELb0EN4cute5tupleIJNS5_1CILi128EEENS7_ILi48EEENS7_ILi96EEEEEELi96ENS_10bfloat16_tEfNS_4arch4Sm80ELb0ELb1ELb0ELb1ELb1ELb0ELb1ELb0EEENS1_21CollectiveEpilogueFwdINS6_IJS8_SA_S9_EEENS6_IJNS7_ILi1EEESI_SI_EEESC_SE_Li128ELb1ELb1ELb0ELb0EEENS1_19SingleTileSchedulerILb1ELb0ELb1ELi128EEEEEEEEEvNT_6ParamsE,(.L_x_13 - _ZN7cutlass13device_kernelIN5flash19enable_sm80_to_sm89INS1_16FlashAttnFwdSm80INS1_25CollectiveMainloopFwdSm80ILi4ELi1ELb0EN4cute5tupleIJNS5_1CILi128EEENS7_ILi48EEENS7_ILi96EEEEEELi96ENS_10bfloat16_tEfNS_4arch4Sm80ELb0ELb1ELb0ELb1ELb1ELb0ELb1ELb0EEENS1_21CollectiveEpilogueFwdINS6_IJS8_SA_S9_EEENS6_IJNS7_ILi1EEESI_SI_EEESC_SE_Li128ELb1ELb1ELb0ELb0EEENS1_19SingleTileSchedulerILb1ELb0ELb1ELi128EEEEEEEEEvNT_6ParamsE)
        .other          _ZN7cutlass13device_kernelIN5flash19enable_sm80_to_sm89INS1_16FlashAttnFwdSm80INS1_25CollectiveMainloopFwdSm80ILi4ELi1ELb0EN4cute5tupleIJNS5_1CILi128EEENS7_ILi48EEENS7_ILi96EEEEEELi96ENS_10bfloat16_tEfNS_4arch4Sm80ELb0ELb1ELb0ELb1ELb1ELb0ELb1ELb0EEENS1_21CollectiveEpilogueFwdINS6_IJS8_SA_S9_EEENS6_IJNS7_ILi1EEESI_SI_EEESC_SE_Li128ELb1ELb1ELb0ELb0EEENS1_19SingleTileSchedulerILb1ELb0ELb1ELi128EEEEEEEEEvNT_6ParamsE,@"STO_CUDA_ENTRY STV_DEFAULT"
_ZN7cutlass13device_kernelIN5flash19enable_sm80_to_sm89INS1_16FlashAttnFwdSm80INS1_25CollectiveMainloopFwdSm80ILi4ELi1ELb0EN4cute5tupleIJNS5_1CILi128EEENS7_ILi48EEENS7_ILi96EEEEEELi96ENS_10bfloat16_tEfNS_4arch4Sm80ELb0ELb1ELb0ELb1ELb1ELb0ELb1ELb0EEENS1_21CollectiveEpilogueFwdINS6_IJS8_SA_S9_EEENS6_IJNS7_ILi1EEESI_SI_EEESC_SE_Li128ELb1ELb1ELb0ELb0EEENS1_19SingleTileSchedulerILb1ELb0ELb1ELi128EEEEEEEEEvNT_6ParamsE:
[----:B------:R-:W-:Y:S01]  /*0000*/  LDC R1, c[0x0][0x28] ;  /* 0x00000a00ff017b82 */ /* 0x000fe20000000800 */
[----:B------:R-:W-:Y:S05]  /*0010*/  EXIT ;  /* 0x000000000000794d */ /* 0x000fea0003800000 */
.L_x_4:
        /* <DEDUP_REMOVED lines=14> */
.L_x_13:


//--------------------- .text._ZN7cutlass13device_kernelIN5flash19enable_sm80_to_sm89INS1_16FlashAttnFwdSm80INS1_25CollectiveMainloopFwdSm80ILi4ELi1ELb0EN4cute5tupleIJNS5_1CILi128EEENS7_ILi48EEENS7_ILi96EEEEEELi96ENS_10bfloat16_tEfNS_4arch4Sm80ELb0ELb1ELb0ELb1ELb1ELb1ELb1ELb0EEENS1_21CollectiveEpilogueFwdINS6_IJS8_SA_S9_EEENS6_IJNS7_ILi1EEESI_SI_EEESC_SE_Li128ELb1ELb1ELb0ELb0EEENS1_19SingleTileSchedulerILb1ELb0ELb1ELi128EEEEEEEEEvNT_6ParamsE --------------------------
	.section	.text._ZN7cutlass13device_kernelIN5flash19enable_sm80_to_sm89INS1_16FlashAttnFwdSm80INS1_25CollectiveMainloopFwdSm80ILi4ELi1ELb0EN4cute5tupleIJNS5_1CILi128EEENS7_ILi48EEENS7_ILi96EEEEEELi96ENS_10bfloat16_tEfNS_4arch4Sm80ELb0ELb1ELb0ELb1ELb1ELb1ELb1ELb0EEENS1_21CollectiveEpilogueFwdINS6_IJS8_SA_S9_EEENS6_IJNS7_ILi1EEESI_SI_EEESC_SE_Li128ELb1ELb1ELb0ELb0EEENS1_19SingleTileSchedulerILb1ELb0ELb1ELi128EEEEEEEEEvNT_6ParamsE,"ax",@progbits
	.align	128
.text._ZN7cutlass13device_kernelIN5flash19enable_sm80_to_sm89INS1_16FlashAttnFwdSm80INS1_25CollectiveMainloopFwdSm80ILi4ELi1ELb0EN4cute5tupleIJNS5_1CILi128EEENS7_ILi48EEENS7_ILi96EEEEEELi96ENS_10bfloat16_tEfNS_4arch4Sm80ELb0ELb1ELb0ELb1ELb1ELb1ELb1ELb0EEENS1_21CollectiveEpilogueFwdINS6_IJS8_SA_S9_EEENS6_IJNS7_ILi1EEESI_SI_EEESC_SE_Li128ELb1ELb1ELb0ELb0EEENS1_19SingleTileSchedulerILb1ELb0ELb1ELi128EEEEEEEEEvNT_6ParamsE:
        .type           _ZN7cutlass13device_kernelIN5flash19enable_sm80_to_sm89INS1_16FlashAttnFwdSm80INS1_25CollectiveMainloopFwdSm80ILi4ELi1ELb0EN4cute5tupleIJNS5_1CILi128EEENS7_ILi48EEENS7_ILi96EEEEEELi96ENS_10bfloat16_tEfNS_4arch4Sm80ELb0ELb1ELb0ELb1ELb1ELb1ELb1ELb0EEENS1_21CollectiveEpilogueFwdINS6_IJS8_SA_S9_EEENS6_IJNS7_ILi1EEESI_SI_EEESC_SE_Li128ELb1ELb1ELb0ELb0EEENS1_19SingleTileSchedulerILb1ELb0ELb1ELi128EEEEEEEEEvNT_6ParamsE,@function
        .size           _ZN7cutlass13device_kernelIN5flash19enable_sm80_to_sm89INS1_16FlashAttnFwdSm80INS1_25CollectiveMainloopFwdSm80ILi4ELi1ELb0EN4cute5tupleIJNS5_1CILi128EEENS7_ILi48EEENS7_ILi96EEEEEELi96ENS_10bfloat16_tEfNS_4arch4Sm80ELb0ELb1ELb0ELb1ELb1ELb1ELb1ELb0EEENS1_21CollectiveEpilogueFwdINS6_IJS8_SA_S9_EEENS6_IJNS7_ILi1EEESI_SI_EEESC_SE_Li128ELb1ELb1ELb0ELb0EEENS1_19SingleTileSchedulerILb1ELb0ELb1ELi128EEEEEEEEEvNT_6ParamsE,(.L_x_14 - _ZN7cutlass13device_kernelIN5flash19enable_sm80_to_sm89INS1_16FlashAttnFwdSm80INS1_25CollectiveMainloopFwdSm80ILi4ELi1ELb0EN4cute5tupleIJNS5_1CILi128EEENS7_ILi48EEENS7_ILi96EEEEEELi96ENS_10bfloat16_tEfNS_4arch4Sm80ELb0ELb1ELb0ELb1ELb1ELb1ELb1ELb0EEENS1_21CollectiveEpilogueFwdINS6_IJS8_SA_S9_EEENS6_IJNS7_ILi1EEESI_SI_EEESC_SE_Li128ELb1ELb1ELb0ELb0EEENS1_19SingleTileSchedulerILb1ELb0ELb1ELi128EEEEEEEEEvNT_6ParamsE)
        .other          _ZN7cutlass13device_kernelIN5flash19enable_sm80_to_sm89INS1_16FlashAttnFwdSm80INS1_25CollectiveMainloopFwdSm80ILi4ELi1ELb0EN4cute5tupleIJNS5_1CILi128EEENS7_ILi48EEENS7_ILi96EEEEEELi96ENS_10bfloat16_tEfNS_4arch4Sm80ELb0ELb1ELb0ELb1ELb1ELb1ELb1ELb0EEENS1_21CollectiveEpilogueFwdINS6_IJS8_SA_S9_EEENS6_IJNS7_ILi1EEESI_SI_EEESC_SE_Li128ELb1ELb1ELb0ELb0EEENS1_19SingleTileSchedulerILb1ELb0ELb1ELi128EEEEEEEEEvNT_6ParamsE,@"STO_CUDA_ENTRY STV_DEFAULT"
_ZN7cutlass13device_kernelIN5flash19enable_sm80_to_sm89INS1_16FlashAttnFwdSm80INS1_25CollectiveMainloopFwdSm80ILi4ELi1ELb0EN4cute5tupleIJNS5_1CILi128EEENS7_ILi48EEENS7_ILi96EEEEEELi96ENS_10bfloat16_tEfNS_4arch4Sm80ELb0ELb1ELb0ELb1ELb1ELb1ELb1ELb0EEENS1_21CollectiveEpilogueFwdINS6_IJS8_SA_S9_EEENS6_IJNS7_ILi1EEESI_SI_EEESC_SE_Li128ELb1ELb1ELb0ELb0EEENS1_19SingleTileSchedulerILb1ELb0ELb1ELi128EEEEEEEEEvNT_6ParamsE:
[----:B------:R-:W-:Y:S01]  /*0000*/  LDC R1, c[0x0][0x28] ;  /* 0x00000a00ff017b82 */ /* 0x000fe20000000800 */
[----:B------:R-:W-:Y:S05]  /*0010*/  EXIT ;  /* 0x000000000000794d */ /* 0x000fea0003800000 */
.L_x_5:
        /* <DEDUP_REMOVED lines=14> */
.L_x_14:


//--------------------- .text._ZN7cutlass13device_kernelIN5flash19enable_sm80_to_sm89INS1_16FlashAttnFwdSm80INS1_25CollectiveMainloopFwdSm80ILi4ELi1ELb0EN4cute5tupleIJNS5_1CILi128EEENS7_ILi64EEENS7_ILi96EEEEEELi96ENS_10bfloat16_tEfNS_4arch4Sm80ELb1ELb0ELb0ELb0ELb1ELb0ELb1ELb0EEENS1_21CollectiveEpilogueFwdINS6_IJS8_SA_S9_EEENS6_IJNS7_ILi1EEESI_SI_EEESC_SE_Li128ELb0ELb1ELb0ELb0EEENS1_30DynamicPersistentTileSchedulerILi128ELi128ELb0ELb1ELb0EEEEEEEEEvNT_6ParamsE --------------------------
	.section	.text._ZN7cutlass13device_kernelIN5flash19enable_sm80_to_sm89INS1_16FlashAttnFwdSm80INS1_25CollectiveMainloopFwdSm80ILi4ELi1ELb0EN4cute5tupleIJNS5_1CILi128EEENS7_ILi64EEENS7_ILi96EEEEEELi96ENS_10bfloat16_tEfNS_4arch4Sm80ELb1ELb0ELb0ELb0ELb1ELb0ELb1ELb0EEENS1_21CollectiveEpilogueFwdINS6_IJS8_SA_S9_EEENS6_IJNS7_ILi1EEESI_SI_EEESC_SE_Li128ELb0ELb1ELb0ELb0EEENS1_30DynamicPersistentTileSchedulerILi128ELi128ELb0ELb1ELb0EEEEEEEEEvNT_6ParamsE,"ax",@progbits
	.align	128
.text._ZN7cutlass13device_kernelIN5flash19enable_sm80_to_sm89INS1_16FlashAttnFwdSm80INS1_25CollectiveMainloopFwdSm80ILi4ELi1ELb0EN4cute5tupleIJNS5_1CILi128EEENS7_ILi64EEENS7_ILi96EEEEEELi96ENS_10bfloat16_tEfNS_4arch4Sm80ELb1ELb0ELb0ELb0ELb1ELb0ELb1ELb0EEENS1_21CollectiveEpilogueFwdINS6_IJS8_SA_S9_EEENS6_IJNS7_ILi1EEESI_SI_EEESC_SE_Li128ELb0ELb1ELb0ELb0EEENS1_30DynamicPersistentTileSchedulerILi128ELi128ELb0ELb1ELb0EEEEEEEEEvNT_6ParamsE:
        .type           _ZN7cutlass13device_kernelIN5flash19enable_sm80_to_sm89INS1_16FlashAttnFwdSm80INS1_25CollectiveMainloopFwdSm80ILi4ELi1ELb0EN4cute5tupleIJNS5_1CILi128EEENS7_ILi64EEENS7_ILi96EEEEEELi96ENS_10bfloat16_tEfNS_4arch4Sm80ELb1ELb0ELb0ELb0ELb1ELb0ELb1ELb0EEENS1_21CollectiveEpilogueFwdINS6_IJS8_SA_S9_EEENS6_IJNS7_ILi1EEESI_SI_EEESC_SE_Li128ELb0ELb1ELb0ELb0EEENS1_30DynamicPersistentTileSchedulerILi128ELi128ELb0ELb1ELb0EEEEEEEEEvNT_6ParamsE,@function
        .size           _ZN7cutlass13device_kernelIN5flash19enable_sm80_to_sm89INS1_16FlashAttnFwdSm80INS1_25CollectiveMainloopFwdSm80ILi4ELi1ELb0EN4cute5tupleIJNS5_1CILi128EEENS7_ILi64EEENS7_ILi96EEEEEELi96ENS_10bfloat16_tEfNS_4arch4Sm80ELb1ELb0ELb0ELb0ELb1ELb0ELb1ELb0EEENS1_21CollectiveEpilogueFwdINS6_IJS8_SA_S9_EEENS6_IJNS7_ILi1EEESI_SI_EEESC_SE_Li128ELb0ELb1ELb0ELb0EEENS1_30DynamicPersistentTileSchedulerILi128ELi128ELb0ELb1ELb0EEEEEEEEEvNT_6ParamsE,(.L_x_15 - _ZN7cutlass13device_kernelIN5flash19enable_sm80_to_sm89INS1_16FlashAttnFwdSm80INS1_25CollectiveMainloopFwdSm80ILi4ELi1ELb0EN4cute5tupleIJNS5_1CILi128EEENS7_ILi64EEENS7_ILi96EEEEEELi96ENS_10bfloat16_tEfNS_4arch4Sm80ELb1ELb0ELb0ELb0ELb1ELb0ELb1ELb0EEENS1_21CollectiveEpilogueFwdINS6_IJS8_SA_S9_EEENS6_IJNS7_ILi1EEESI_SI_EEESC_SE_Li128ELb0ELb1ELb0ELb0EEENS1_30DynamicPersistentTileSchedulerILi128ELi128ELb0ELb1ELb0EEEEEEEEEvNT_6ParamsE)
        .other          _ZN7cutlass13device_kernelIN5flash19enable_sm80_to_sm89INS1_16FlashAttnFwdSm80INS1_25CollectiveMainloopFwdSm80ILi4ELi1ELb0EN4cute5tupleIJNS5_1CILi128EEENS7_ILi64EEENS7_ILi96EEEEEELi96ENS_10bfloat16_tEfNS_4arch4Sm80ELb1ELb0ELb0ELb0ELb1ELb0ELb1ELb0EEENS1_21CollectiveEpilogueFwdINS6_IJS8_SA_S9_EEENS6_IJNS7_ILi1EEESI_SI_EEESC_SE_Li128ELb0ELb1ELb0ELb0EEENS1_30DynamicPersistentTileSchedulerILi128ELi128ELb0ELb1ELb0EEEEEEEEEvNT_6ParamsE,@"STO_CUDA_ENTRY STV_DEFAULT"
_ZN7cutlass13device_kernelIN5flash19enable_sm80_to_sm89INS1_16FlashAttnFwdSm80INS1_25CollectiveMainloopFwdSm80ILi4ELi1ELb0EN4cute5tupleIJNS5_1CILi128EEENS7_ILi64EEENS7_ILi96EEEEEELi96ENS_10bfloat16_tEfNS_4arch4Sm80ELb1ELb0ELb0ELb0ELb1ELb0ELb1ELb0EEENS1_21CollectiveEpilogueFwdINS6_IJS8_SA_S9_EEENS6_IJNS7_ILi1EEESI_SI_EEESC_SE_Li128ELb0ELb1ELb0ELb0EEENS1_30DynamicPersistentTileSchedulerILi128ELi128ELb0ELb1ELb0EEEEEEEEEvNT_6ParamsE:
[----:B------:R-:W-:Y:S01]  /*0000*/  LDC R1, c[0x0][0x28] ;  /* 0x00000a00ff017b82 */ /* 0x000fe20000000800 */
[----:B------:R-:W-:Y:S05]  /*0010*/  EXIT ;  /* 0x000000000000794d */ /* 0x000fea0003800000 */
.L_x_6:
        /* <DEDUP_REMOVED lines=14> */
.L_x_15:


//--------------------- .text._ZN7cutlass13device_kernelIN5flash19enable_sm80_to_sm89INS1_16FlashAttnFwdSm80INS1_25CollectiveMainloopFwdSm80ILi4ELi1ELb0EN4cute5tupleIJNS5_1CILi128EEENS7_ILi64EEENS7_ILi96EEEEEELi96ENS_10bfloat16_tEfNS_4arch4Sm80ELb1ELb0ELb0ELb1ELb1ELb0ELb1ELb0EEENS1_21CollectiveEpilogueFwdINS6_IJS8_SA_S9_EEENS6_IJNS7_ILi1EEESI_SI_EEESC_SE_Li128ELb1ELb1ELb0ELb0EEENS1_19SingleTileSchedulerILb1ELb0ELb1ELi128EEEEEEEEEvNT_6ParamsE --------------------------
	.section	.text._ZN7cutlass13device_kernelIN5flash19enable_sm80_to_sm89INS1_16FlashAttnFwdSm80INS1_25CollectiveMainloopFwdSm80ILi4ELi1ELb0EN4cute5tupleIJNS5_1CILi128EEENS7_ILi64EEENS7_ILi96EEEEEELi96ENS_10bfloat16_tEfNS_4arch4Sm80ELb1ELb0ELb0ELb1ELb1ELb0ELb1ELb0EEENS1_21CollectiveEpilogueFwdINS6_IJS8_SA_S9_EEENS6_IJNS7_ILi1EEESI_SI_EEESC_SE_Li128ELb1ELb1ELb0ELb0EEENS1_19SingleTileSchedulerILb1ELb0ELb1ELi128EEEEEEEEEvNT_6ParamsE,"ax",@progbits
	.align	128
.text._ZN7cutlass13device_kernelIN5flash19enable_sm80_to_sm89INS1_16FlashAttnFwdSm80INS1_25CollectiveMainloopFwdSm80ILi4ELi1ELb0EN4cute5tupleIJNS5_1CILi128EEENS7_ILi64EEENS7_ILi96EEEEEELi96ENS_10bfloat16_tEfNS_4arch4Sm80ELb1ELb0ELb0ELb1ELb1ELb0ELb1ELb0EEENS1_21CollectiveEpilogueFwdINS6_IJS8_SA_S9_EEENS6_IJNS7_ILi1EEESI_SI_EEESC_SE_Li128ELb1ELb1ELb0ELb0EEENS1_19SingleTileSchedulerILb1ELb0ELb1ELi128EEEEEEEEEvNT_6ParamsE:
        .type           _ZN7cutlass13device_kernelIN5flash19enable_sm80_to_sm89INS1_16FlashAttnFwdSm80INS1_25CollectiveMainloopFwdSm80ILi4ELi1ELb0EN4cute5tupleIJNS5_1CILi128EEENS7_ILi64EEENS7_ILi96EEEEEELi96ENS_10bfloat16_tEfNS_4arch4Sm80ELb1ELb0ELb0ELb1ELb1ELb0ELb1ELb0EEENS1_21CollectiveEpilogueFwdINS6_IJS8_SA_S9_EEENS6_IJNS7_ILi1EEESI_SI_EEESC_SE_Li128ELb1ELb1ELb0ELb0EEENS1_19SingleTileSchedulerILb1ELb0ELb1ELi128EEEEEEEEEvNT_6ParamsE,@function
        .size           _ZN7cutlass13device_kernelIN5flash19enable_sm80_to_sm89INS1_16FlashAttnFwdSm80INS1_25CollectiveMainloopFwdSm80ILi4ELi1ELb0EN4cute5tupleIJNS5_1CILi128EEENS7_ILi64EEENS7_ILi96EEEEEELi96ENS_10bfloat16_tEfNS_4arch4Sm80ELb1ELb0ELb0ELb1ELb1ELb0ELb1ELb0EEENS1_21CollectiveEpilogueFwdINS6_IJS8_SA_S9_EEENS6_IJNS7_ILi1EEESI_SI_EEESC_SE_Li128ELb1ELb1ELb0ELb0EEENS1_19SingleTileSchedulerILb1ELb0ELb1ELi128EEEEEEEEEvNT_6ParamsE,(.L_x_16 - _ZN7cutlass13device_kernelIN5flash19enable_sm80_to_sm89INS1_16FlashAttnFwdSm80INS1_25CollectiveMainloopFwdSm80ILi4ELi1ELb0EN4cute5tupleIJNS5_1CILi128EEENS7_ILi64EEENS7_ILi96EEEEEELi96ENS_10bfloat16_tEfNS_4arch4Sm80ELb1ELb0ELb0ELb1ELb1ELb0ELb1ELb0EEENS1_21CollectiveEpilogueFwdINS6_IJS8_SA_S9_EEENS6_IJNS7_ILi1EEESI_SI_EEESC_SE_Li128ELb1ELb1ELb0ELb0EEENS1_19SingleTileSchedulerILb1ELb0ELb1ELi128EEEEEEEEEvNT_6ParamsE)
        .other          _ZN7cutlass13device_kernelIN5flash19enable_sm80_to_sm89INS1_16FlashAttnFwdSm80INS1_25CollectiveMainloopFwdSm80ILi4ELi1ELb0EN4cute5tupleIJNS5_1CILi128EEENS7_ILi64EEENS7_ILi96EEEEEELi96ENS_10bfloat16_tEfNS_4arch4Sm80ELb1ELb0ELb0ELb1ELb1ELb0ELb1ELb0EEENS1_21CollectiveEpilogueFwdINS6_IJS8_SA_S9_EEENS6_IJNS7_ILi1EEESI_SI_EEESC_SE_Li128ELb1ELb1ELb0ELb0EEENS1_19SingleTileSchedulerILb1ELb0ELb1ELi128EEEEEEEEEvNT_6ParamsE,@"STO_CUDA_ENTRY STV_DEFAULT"
_ZN7cutlass13device_kernelIN5flash19enable_sm80_to_sm89INS1_16FlashAttnFwdSm80INS1_25CollectiveMainloopFwdSm80ILi4ELi1ELb0EN4cute5tupleIJNS5_1CILi128EEENS7_ILi64EEENS7_ILi96EEEEEELi96ENS_10bfloat16_tEfNS_4arch4Sm80ELb1ELb0ELb0ELb1ELb1ELb0ELb1ELb0EEENS1_21CollectiveEpilogueFwdINS6_IJS8_SA_S9_EEENS6_IJNS7_ILi1EEESI_SI_EEESC_SE_Li128ELb1ELb1ELb0ELb0EEENS1_19SingleTileSchedulerILb1ELb0ELb1ELi128EEEEEEEEEvNT_6ParamsE:
[----:B------:R-:W-:Y:S01]  /*0000*/  LDC R1, c[0x0][0x28] ;  /* 0x00000a00ff017b82 */ /* 0x000fe20000000800 */
[----:B------:R-:W-:Y:S05]  /*0010*/  EXIT ;  /* 0x000000000000794d */ /* 0x000fea0003800000 */
.L_x_7:
        /* <DEDUP_REMOVED lines=14> */
.L_x_16:


//--------------------- .text._ZN7cutlass13device_kernelIN5flash19enable_sm80_to_sm89INS1_16FlashAttnFwdSm80INS1_25CollectiveMainloopFwdSm80ILi4ELi1ELb0EN4cute5tupleIJNS5_1CILi128EEENS7_ILi64EEENS7_ILi96EEEEEELi96ENS_10bfloat16_tEfNS_4arch4Sm80ELb1ELb0ELb0ELb1ELb1ELb1ELb1ELb0EEENS1_21CollectiveEpilogueFwdINS6_IJS8_SA_S9_EEENS6_IJNS7_ILi1EEESI_SI_EEESC_SE_Li128ELb1ELb1ELb0ELb0EEENS1_19SingleTileSchedulerILb1ELb0ELb1ELi128EEEEEEEEEvNT_6ParamsE --------------------------
	.section	.text._ZN7cutlass13device_kernelIN5flash19enable_sm80_to_sm89INS1_16FlashAttnFwdSm80INS1_25CollectiveMainloopFwdSm80ILi4ELi1ELb0EN4cute5tupleIJNS5_1CILi128EEENS7_ILi64EEENS7_ILi96EEEEEELi96ENS_10bfloat16_tEfNS_4arch4Sm80ELb1ELb0ELb0ELb1ELb1ELb1ELb1ELb0EEENS1_21CollectiveEpilogueFwdINS6_IJS8_SA_S9_EEENS6_IJNS7_ILi1EEESI_SI_EEESC_SE_Li128ELb1ELb1ELb0ELb0EEENS1_19SingleTileSchedulerILb1ELb0ELb1ELi128EEEEEEEEEvNT_6ParamsE,"ax",@progbits
	.align	128
.text._ZN7cutlass13device_kernelIN5flash19enable_sm80_to_sm89INS1_16FlashAttnFwdSm80INS1_25CollectiveMainloopFwdSm80ILi4ELi1ELb0EN4cute5tupleIJNS5_1CILi128EEENS7_ILi64EEENS7_ILi96EEEEEELi96ENS_10bfloat16_tEfNS_4arch4Sm80ELb1ELb0ELb0ELb1ELb1ELb1ELb1ELb0EEENS1_21CollectiveEpilogueFwdINS6_IJS8_SA_S9_EEENS6_IJNS7_ILi1EEESI_SI_EEESC_SE_Li128ELb1ELb1ELb0ELb0EEENS1_19SingleTileSchedulerILb1ELb0ELb1ELi128EEEEEEEEEvNT_6ParamsE:
        .type           _ZN7cutlass13device_kernelIN5flash19enable_sm80_to_sm89INS1_16FlashAttnFwdSm80INS1_25CollectiveMainloopFwdSm80ILi4ELi1ELb0EN4cute5tupleIJNS5_1CILi128EEENS7_ILi64EEENS7_ILi96EEEEEELi96ENS_10bfloat16_tEfNS_4arch4Sm80ELb1ELb0ELb0ELb1ELb1ELb1ELb1ELb0EEENS1_21CollectiveEpilogueFwdINS6_IJS8_SA_S9_EEENS6_IJNS7_ILi1EEESI_SI_EEESC_SE_Li128ELb1ELb1ELb0ELb0EEENS1_19SingleTileSchedulerILb1ELb0ELb1ELi128EEEEEEEEEvNT_6ParamsE,@function
        .size           _ZN7cutlass13device_kernelIN5flash19enable_sm80_to_sm89INS1_16FlashAttnFwdSm80INS1_25CollectiveMainloopFwdSm80ILi4ELi1ELb0EN4cute5tupleIJNS5_1CILi128EEENS7_ILi64EEENS7_ILi96EEEEEELi96ENS_10bfloat16_tEfNS_4arch4Sm80ELb1ELb0ELb0ELb1ELb1ELb1ELb1ELb0EEENS1_21CollectiveEpilogueFwdINS6_IJS8_SA_S9_EEENS6_IJNS7_ILi1EEESI_SI_EEESC_SE_Li128ELb1ELb1ELb0ELb0EEENS1_19SingleTileSchedulerILb1ELb0ELb1ELi128EEEEEEEEEvNT_6ParamsE,(.L_x_17 - _ZN7cutlass13device_kernelIN5flash19enable_sm80_to_sm89INS1_16FlashAttnFwdSm80INS1_25CollectiveMainloopFwdSm80ILi4ELi1ELb0EN4cute5tupleIJNS5_1CILi128EEENS7_ILi64EEENS7_ILi96EEEEEELi96ENS_10bfloat16_tEfNS_4arch4Sm80ELb1ELb0ELb0ELb1ELb1ELb1ELb1ELb0EEENS1_21CollectiveEpilogueFwdINS6_IJS8_SA_S9_EEENS6_IJNS7_ILi1EEESI_SI_EEESC_SE_Li128ELb1ELb1ELb0ELb0EEENS1_19SingleTileSchedulerILb1ELb0ELb1ELi128EEEEEEEEEvNT_6ParamsE)
        .other          _ZN7cutlass13device_kernelIN5flash19enable_sm80_to_sm89INS1_16FlashAttnFwdSm80INS1_25CollectiveMainloopFwdSm80ILi4ELi1ELb0EN4cute5tupleIJNS5_1CILi128EEENS7_ILi64EEENS7_ILi96EEEEEELi96ENS_10bfloat16_tEfNS_4arch4Sm80ELb1ELb0ELb0ELb1ELb1ELb1ELb1ELb0EEENS1_21CollectiveEpilogueFwdINS6_IJS8_SA_S9_EEENS6_IJNS7_ILi1EEESI_SI_EEESC_SE_Li128ELb1ELb1ELb0ELb0EEENS1_19SingleTileSchedulerILb1ELb0ELb1ELi128EEEEEEEEEvNT_6ParamsE,@"STO_CUDA_ENTRY STV_DEFAULT"
_ZN7cutlass13device_kernelIN5flash19enable_sm80_to_sm89INS1_16FlashAttnFwdSm80INS1_25CollectiveMainloopFwdSm80ILi4ELi1ELb0EN4cute5tupleIJNS5_1CILi128EEENS7_ILi64EEENS7_ILi96EEEEEELi96ENS_10bfloat16_tEfNS_4arch4Sm80ELb1ELb0ELb0ELb1ELb1ELb1ELb1ELb0EEENS1_21CollectiveEpilogueFwdINS6_IJS8_SA_S9_EEENS6_IJNS7_ILi1EEESI_SI_EEESC_SE_Li128ELb1ELb1ELb0ELb0EEENS1_19SingleTileSchedulerILb1ELb0ELb1ELi128EEEEEEEEEvNT_6ParamsE:
[----:B------:R-:W-:Y:S01]  /*0000*/  LDC R1, c[0x0][0x28] ;  /* 0x00000a00ff017b82 */ /* 0x000fe20000000800 */
[----:B------:R-:W-:Y:S05]  /*0010*/  EXIT ;  /* 0x000000000000794d */ /* 0x000fea0003800000 */
.L_x_8:
        /* <DEDUP_REMOVED lines=14> */
.L_x_17:


//--------------------- .nv.shared.reserved.0     --------------------------
	.section	.nv.shared.reserved.0,"aw",@nobits
	.weak		__nv_reservedSMEM_offset_0_alias
	.size		__nv_reservedSMEM_offset_0_alias, 0, 0
	.other		__nv_reservedSMEM_offset_0_alias,@"STO_CUDA_RESERVED_SHARED STV_DEFAULT"
__nv_reservedSMEM_offset_0_alias:
	.zero		0


//--------------------- .nv.global                --------------------------
	.section	.nv.global,"aw",@nobits
.nv.global:
	.type		_ZN71_INTERNAL_5814cfec_35_flash_fwd_hdim96_bf16_paged_sm80_cu_f3e6f9ee_36344cute1_E,@object
	.size		_ZN71_INTERNAL_5814cfec_35_flash_fwd_hdim96_bf16_paged_sm80_cu_f3e6f9ee_36344cute1_E,(_ZN71_INTERNAL_5814cfec_35_flash_fwd_hdim96_bf16_paged_sm80_cu_f3e6f9ee_36344cuda3std3__45__cpo6cbeginE - _ZN71_INTERNAL_5814cfec_35_flash_fwd_hdim96_bf16_paged_sm80_cu_f3e6f9ee_36344cute1_E)
_ZN71_INTERNAL_5814cfec_35_flash_fwd_hdim96_bf16_paged_sm80_cu_f3e6f9ee_36344cute1_E:
	.zero		1
	.type		_ZN71_INTERNAL_5814cfec_35_flash_fwd_hdim96_bf16_paged_sm80_cu_f3e6f9ee_36344cuda3std3__45__cpo6cbeginE,@object
	.size		_ZN71_INTERNAL_5814cfec_35_flash_fwd_hdim96_bf16_paged_sm80_cu_f3e6f9ee_36344cuda3std3__45__cpo6cbeginE,(_ZN71_INTERNAL_5814cfec_35_flash_fwd_hdim96_bf16_paged_sm80_cu_f3e6f9ee_36344cuda3std3__48in_placeE - _ZN71_INTERNAL_5814cfec_35_flash_fwd_hdim96_bf16_paged_sm80_cu_f3e6f9ee_36344cuda3std3__45__cpo6cbeginE)
_ZN71_INTERNAL_5814cfec_35_flash_fwd_hdim96_bf16_paged_sm80_cu_f3e6f9ee_36344cuda3std3__45__cpo6cbeginE:
	.zero		1
	.type		_ZN71_INTERNAL_5814cfec_35_flash_fwd_hdim96_bf16_paged_sm80_cu_f3e6f9ee_36344cuda3std3__48in_placeE,@object
	.size		_ZN71_INTERNAL_5814cfec_35_flash_fwd_hdim96_bf16_paged_sm80_cu_f3e6f9ee_36344cuda3std3__48in_placeE,(_ZN71_INTERNAL_5814cfec_35_flash_fwd_hdim96_bf16_paged_sm80_cu_f3e6f9ee_36344cuda3std6ranges3__45__cpo9iter_moveE - _ZN71_INTERNAL_5814cfec_35_flash_fwd_hdim96_bf16_paged_sm80_cu_f3e6f9ee_36344cuda3std3__48in_placeE)
_ZN71_INTERNAL_5814cfec_35_flash_fwd_hdim96_bf16_paged_sm80_cu_f3e6f9ee_36344cuda3std3__48in_placeE:
	.zero		1
	.type		_ZN71_INTERNAL_5814cfec_35_flash_fwd_hdim96_bf16_paged_sm80_cu_f3e6f9ee_36344cuda3std6ranges3__45__cpo9iter_moveE,@object
	.size		_ZN71_INTERNAL_5814cfec_35_flash_fwd_hdim96_bf16_paged_sm80_cu_f3e6f9ee_36344cuda3std6ranges3__45__cpo9iter_moveE,(_ZN71_INTERNAL_5814cfec_35_flash_fwd_hdim96_bf16_paged_sm80_cu_f3e6f9ee_36344cuda3std3__45__cpo5beginE - _ZN71_INTERNAL_5814cfec_35_flash_fwd_hdim96_bf16_paged_sm80_cu_f3e6f9ee_36344cuda3std6ranges3__45__cpo9iter_moveE)
_ZN71_INTERNAL_5814cfec_35_flash_fwd_hdim96_bf16_paged_sm80_cu_f3e6f9ee_36344cuda3std6ranges3__45__cpo9iter_moveE:
	.zero		1
	.type		_ZN71_INTERNAL_5814cfec_35_flash_fwd_hdim96_bf16_paged_sm80_cu_f3e6f9ee_36344cuda3std3__45__cpo5beginE,@object
	.size		_ZN71_INTERNAL_5814cfec_35_flash_fwd_hdim96_bf16_paged_sm80_cu_f3e6f9ee_36344cuda3std3__45__cpo5beginE,(_ZN71_INTERNAL_5814cfec_35_flash_fwd_hdim96_bf16_paged_sm80_cu_f3e6f9ee_36344cuda3std3__473_GLOBAL__N__5814cfec_35_flash_fwd_hdim96_bf16_paged_sm80_cu_f3e6f9ee_36346ignoreE - _ZN71_INTERNAL_5814cfec_35_flash_fwd_hdim96_bf16_paged_sm80_cu_f3e6f9ee_36344cuda3std3__45__cpo5beginE)
_ZN71_INTERNAL_5814cfec_35_flash_fwd_hdim96_bf16_paged_sm80_cu_f3e6f9ee_36344cuda3std3__45__cpo5beginE:
	.zero		1
	.type		_ZN71_INTERNAL_5814cfec_35_flash_fwd_hdim96_bf16_paged_sm80_cu_f3e6f9ee_36344cuda3std3__473_GLOBAL__N__5814cfec_35_flash_fwd_hdim96_bf16_paged_sm80_cu_f3e6f9ee_36346ignoreE,@object
	.size		_ZN71_INTERNAL_5814cfec_35_flash_fwd_hdim96_bf16_paged_sm80_cu_f3e6f9ee_36344cuda3std3__473_GLOBAL__N__5814cfec_35_flash_fwd_hdim96_bf16_paged_sm80_cu_f3e6f9ee_36346ignoreE,(_ZN71_INTERNAL_5814cfec_35_flash_fwd_hdim96_bf16_paged_sm80_cu_f3e6f9ee_36344cute7productE - _ZN71_INTERNAL_5814cfec_35_flash_fwd_hdim96_bf16_paged_sm80_cu_f3e6f9ee_36344cuda3std3__473_GLOBAL__N__5814cfec_35_flash_fwd_hdim96_bf16_paged_sm80_cu_f3e6f9ee_36346ignoreE)
_ZN71_INTERNAL_5814cfec_35_flash_fwd_hdim96_bf16_paged_sm80_cu_f3e6f9ee_36344cuda3std3__473_GLOBAL__N__5814cfec_35_flash_fwd_hdim96_bf16_paged_sm80_cu_f3e6f9ee_36346ignoreE:
	.zero		1
	.type		_ZN71_INTERNAL_5814cfec_35_flash_fwd_hdim96_bf16_paged_sm80_cu_f3e6f9ee_36344cute7productE,@object
	.size		_ZN71_INTERNAL_5814cfec_35_flash_fwd_hdim96_bf16_paged_sm80_cu_f3e6f9ee_36344cute7productE,(_ZN71_INTERNAL_5814cfec_35_flash_fwd_hdim96_bf16_paged_sm80_cu_f3e6f9ee_36344cuda3std3__45__cpo3endE - _ZN71_INTERNAL_5814cfec_35_flash_fwd_hdim96_bf16_paged_sm80_cu_f3e6f9ee_36344cute7productE)
_ZN71_INTERNAL_5814cfec_35_flash_fwd_hdim96_bf16_paged_sm80_cu_f3e6f9ee_36344cute7productE:
	.zero		1
	.type		_ZN71_INTERNAL_5814cfec_35_flash_fwd_hdim96_bf16_paged_sm80_cu_f3e6f9ee_36344cuda3std3__45__cpo3endE,@object
	.size		_ZN71_INTERNAL_5814cfec_35_flash_fwd_hdim96_bf16_paged_sm80_cu_f3e6f9ee_36344cuda3std3__45__cpo3endE,(_ZN71_INTERNAL_5814cfec_35_flash_fwd_hdim96_bf16_paged_sm80_cu_f3e6f9ee_36344cuda3std3__419piecewise_constructE - _ZN71_INTERNAL_5814cfec_35_flash_fwd_hdim96_bf16_paged_sm80_cu_f3e6f9ee_36344cuda3std3__45__cpo3endE)
_ZN71_INTERNAL_5814cfec_35_flash_fwd_hdim96_bf16_paged_sm80_cu_f3e6f9ee_36344cuda3std3__45__cpo3endE:
	.zero		1
	.type		_ZN71_INTERNAL_5814cfec_35_flash_fwd_hdim96_bf16_paged_sm80_cu_f3e6f9ee_36344cuda3std3__419piecewise_constructE,@object
	.size		_ZN71_INTERNAL_5814cfec_35_flash_fwd_hdim96_bf16_paged_sm80_cu_f3e6f9ee_36344cuda3std3__419piecewise_constructE,(_ZN71_INTERNAL_5814cfec_35_flash_fwd_hdim96_bf16_paged_sm80_cu_f3e6f9ee_36344cuda3std3__45__cpo4cendE - _ZN71_INTERNAL_5814cfec_35_flash_fwd_hdim96_bf16_paged_sm80_cu_f3e6f9ee_36344cuda3std3__419piecewise_constructE)
_ZN71_INTERNAL_5814cfec_35_flash_fwd_hdim96_bf16_paged_sm80_cu_f3e6f9ee_36344cuda3std3__419piecewise_constructE:
	.zero		1
	.type		_ZN71_INTERNAL_5814cfec_35_flash_fwd_hdim96_bf16_paged_sm80_cu_f3e6f9ee_36344cuda3std3__45__cpo4cendE,@object
	.size		_ZN71_INTERNAL_5814cfec_35_flash_fwd_hdim96_bf16_paged_sm80_cu_f3e6f9ee_36344cuda3std3__45__cpo4cendE,(_ZN71_INTERNAL_5814cfec_35_flash_fwd_hdim96_bf16_paged_sm80_cu_f3e6f9ee_36344cuda3std6ranges3__45__cpo4swapE - _ZN71_INTERNAL_5814cfec_35_flash_fwd_hdim96_bf16_paged_sm80_cu_f3e6f9ee_36344cuda3std3__45__cpo4cendE)
_ZN71_INTERNAL_5814cfec_35_flash_fwd_hdim96_bf16_paged_sm80_cu_f3e6f9ee_36344cuda3std3__45__cpo4cendE:
	.zero		1
	.type		_ZN71_INTERNAL_5814cfec_35_flash_fwd_hdim96_bf16_paged_sm80_cu_f3e6f9ee_36344cuda3std6ranges3__45__cpo4swapE,@object
	.size		_ZN71_INTERNAL_5814cfec_35_flash_fwd_hdim96_bf16_paged_sm80_cu_f3e6f9ee_36344cuda3std6ranges3__45__cpo4swapE,(.L_7 - _ZN71_INTERNAL_5814cfec_35_flash_fwd_hdim96_bf16_paged_sm80_cu_f3e6f9ee_36344cuda3std6ranges3__45__cpo4swapE)
_ZN71_INTERNAL_5814cfec_35_flash_fwd_hdim96_bf16_paged_sm80_cu_f3e6f9ee_36344cuda3std6ranges3__45__cpo4swapE:
	.zero		1
.L_7:


//--------------------- .nv.constant0._ZN7cutlass13device_kernelIN5flash19enable_sm80_to_sm89INS1_16FlashAttnFwdSm80INS1_25CollectiveMainloopFwdSm80ILi4ELi1ELb0EN4cute5tupleIJNS5_1CILi128EEENS7_ILi64EEENS7_ILi96EEEEEELi96ENS_10bfloat16_tEfNS_4arch4Sm80ELb0ELb0ELb0ELb0ELb1ELb0ELb1ELb0EEENS1_21CollectiveEpilogueFwdINS6_IJS8_SA_S9_EEENS6_IJNS7_ILi1EEESI_SI_EEESC_SE_Li128ELb0ELb1ELb0ELb0EEENS1_19SingleTileSchedulerILb0ELb0ELb1ELi128EEEEEEEEEvNT_6ParamsE --------------------------
	.section	.nv.constant0._ZN7cutlass13device_kernelIN5flash19enable_sm80_to_sm89INS1_16FlashAttnFwdSm80INS1_25CollectiveMainloopFwdSm80ILi4ELi1ELb0EN4cute5tupleIJNS5_1CILi128EEENS7_ILi64EEENS7_ILi96EEEEEELi96ENS_10bfloat16_tEfNS_4arch4Sm80ELb0ELb0ELb0ELb0ELb1ELb0ELb1ELb0EEENS1_21CollectiveEpilogueFwdINS6_IJS8_SA_S9_EEENS6_IJNS7_ILi1EEESI_SI_EEESC_SE_Li128ELb0ELb1ELb0ELb0EEENS1_19SingleTileSchedulerILb0ELb0ELb1ELi128EEEEEEEEEvNT_6ParamsE,"a",@progbits
	.sectionflags	@""
	.align	4
.nv.constant0._ZN7cutlass13device_kernelIN5flash19enable_sm80_to_sm89INS1_16FlashAttnFwdSm80INS1_25CollectiveMainloopFwdSm80ILi4ELi1ELb0EN4cute5tupleIJNS5_1CILi128EEENS7_ILi64EEENS7_ILi96EEEEEELi96ENS_10bfloat16_tEfNS_4arch4Sm80ELb0ELb0ELb0ELb0ELb1ELb0ELb1ELb0EEENS1_21CollectiveEpilogueFwdINS6_IJS8_SA_S9_EEENS6_IJNS7_ILi1EEESI_SI_EEESC_SE_Li128ELb0ELb1ELb0ELb0EEENS1_19SingleTileSchedulerILb0ELb0ELb1ELi128EEEEEEEEEvNT_6ParamsE:
	.zero		1576


//--------------------- .nv.constant0._ZN7cutlass13device_kernelIN5flash19enable_sm80_to_sm89INS1_16FlashAttnFwdSm80INS1_25CollectiveMainloopFwdSm80ILi4ELi1ELb0EN4cute5tupleIJNS5_1CILi128EEENS7_ILi64EEENS7_ILi96EEEEEELi96ENS_10bfloat16_tEfNS_4arch4Sm80ELb0ELb0ELb0ELb1ELb1ELb0ELb1ELb0EEENS1_21CollectiveEpilogueFwdINS6_IJS8_SA_S9_EEENS6_IJNS7_ILi1EEESI_SI_EEESC_SE_Li128ELb1ELb1ELb0ELb0EEENS1_19SingleTileSchedulerILb1ELb0ELb1ELi128EEEEEEEEEvNT_6ParamsE --------------------------
	.section	.nv.constant0._ZN7cutlass13device_kernelIN5flash19enable_sm80_to_sm89INS1_16FlashAttnFwdSm80INS1_25CollectiveMainloopFwdSm80ILi4ELi1ELb0EN4cute5tupleIJNS5_1CILi128EEENS7_ILi64EEENS7_ILi96EEEEEELi96ENS_10bfloat16_tEfNS_4arch4Sm80ELb0ELb0ELb0ELb1ELb1ELb0ELb1ELb0EEENS1_21CollectiveEpilogueFwdINS6_IJS8_SA_S9_EEENS6_IJNS7_ILi1EEESI_SI_EEESC_SE_Li128ELb1ELb1ELb0ELb0EEENS1_19SingleTileSchedulerILb1ELb0ELb1ELi128EEEEEEEEEvNT_6ParamsE,"a",@progbits
	.sectionflags	@""
	.align	4
.nv.constant0._ZN7cutlass13device_kernelIN5flash19enable_sm80_to_sm89INS1_16FlashAttnFwdSm80INS1_25CollectiveMainloopFwdSm80ILi4ELi1ELb0EN4cute5tupleIJNS5_1CILi128EEENS7_ILi64EEENS7_ILi96EEEEEELi96ENS_10bfloat16_tEfNS_4arch4Sm80ELb0ELb0ELb0ELb1ELb1ELb0ELb1ELb0EEENS1_21CollectiveEpilogueFwdINS6_IJS8_SA_S9_EEENS6_IJNS7_ILi1EEESI_SI_EEESC_SE_Li128ELb1ELb1ELb0ELb0EEENS1_19SingleTileSchedulerILb1ELb0ELb1ELi128EEEEEEEEEvNT_6ParamsE:
	.zero		1576


//--------------------- .nv.constant0._ZN7cutlass13device_kernelIN5flash19enable_sm80_to_sm89INS1_16FlashAttnFwdSm80INS1_25CollectiveMainloopFwdSm80ILi4ELi1ELb0EN4cute5tupleIJNS5_1CILi128EEENS7_ILi64EEENS7_ILi96EEEEEELi96ENS_10bfloat16_tEfNS_4arch4Sm80ELb0ELb0ELb0ELb1ELb1ELb1ELb1ELb0EEENS1_21CollectiveEpilogueFwdINS6_IJS8_SA_S9_EEENS6_IJNS7_ILi1EEESI_SI_EEESC_SE_Li128ELb1ELb1ELb0ELb0EEENS1_19SingleTileSchedulerILb1ELb0ELb1ELi128EEEEEEEEEvNT_6ParamsE --------------------------
	.section	.nv.constant0._ZN7cutlass13device_kernelIN5flash19enable_sm80_to_sm89INS1_16FlashAttnFwdSm80INS1_25CollectiveMainloopFwdSm80ILi4ELi1ELb0EN4cute5tupleIJNS5_1CILi128EEENS7_ILi64EEENS7_ILi96EEEEEELi96ENS_10bfloat16_tEfNS_4arch4Sm80ELb0ELb0ELb0ELb1ELb1ELb1ELb1ELb0EEENS1_21CollectiveEpilogueFwdINS6_IJS8_SA_S9_EEENS6_IJNS7_ILi1EEESI_SI_EEESC_SE_Li128ELb1ELb1ELb0ELb0EEENS1_19SingleTileSchedulerILb1ELb0ELb1ELi128EEEEEEEEEvNT_6ParamsE,"a",@progbits
	.sectionflags	@""
	.align	4
.nv.constant0._ZN7cutlass13device_kernelIN5flash19enable_sm80_to_sm89INS1_16FlashAttnFwdSm80INS1_25CollectiveMainloopFwdSm80ILi4ELi1ELb0EN4cute5tupleIJNS5_1CILi128EEENS7_ILi64EEENS7_ILi96EEEEEELi96ENS_10bfloat16_tEfNS_4arch4Sm80ELb0ELb0ELb0ELb1ELb1ELb1ELb1ELb0EEENS1_21CollectiveEpilogueFwdINS6_IJS8_SA_S9_EEENS6_IJNS7_ILi1EEESI_SI_EEESC_SE_Li128ELb1ELb1ELb0ELb0EEENS1_19SingleTileSchedulerILb1ELb0ELb1ELi128EEEEEEEEEvNT_6ParamsE:
	.zero		1576


//--------------------- .nv.constant0._ZN7cutlass13device_kernelIN5flash19enable_sm80_to_sm89INS1_16FlashAttnFwdSm80INS1_25CollectiveMainloopFwdSm80ILi4ELi1ELb0EN4cute5tupleIJNS5_1CILi128EEENS7_ILi48EEENS7_ILi96EEEEEELi96ENS_10bfloat16_tEfNS_4arch4Sm80ELb0ELb1ELb0ELb0ELb1ELb0ELb1ELb0EEENS1_21CollectiveEpilogueFwdINS6_IJS8_SA_S9_EEENS6_IJNS7_ILi1EEESI_SI_EEESC_SE_Li128ELb0ELb1ELb0ELb0EEENS1_19SingleTileSchedulerILb0ELb0ELb1ELi128EEEEEEEEEvNT_6ParamsE --------------------------
	.section	.nv.constant0._ZN7cutlass13device_kernelIN5flash19enable_sm80_to_sm89INS1_16FlashAttnFwdSm80INS1_25CollectiveMainloopFwdSm80ILi4ELi1ELb0EN4cute5tupleIJNS5_1CILi128EEENS7_ILi48EEENS7_ILi96EEEEEELi96ENS_10bfloat16_tEfNS_4arch4Sm80ELb0ELb1ELb0ELb0ELb1ELb0ELb1ELb0EEENS1_21CollectiveEpilogueFwdINS6_IJS8_SA_S9_EEENS6_IJNS7_ILi1EEESI_SI_EEESC_SE_Li128ELb0ELb1ELb0ELb0EEENS1_19SingleTileSchedulerILb0ELb0ELb1ELi128EEEEEEEEEvNT_6ParamsE,"a",@progbits
	.sectionflags	@""
	.align	4
.nv.constant0._ZN7cutlass13device_kernelIN5flash19enable_sm80_to_sm89INS1_16FlashAttnFwdSm80INS1_25CollectiveMainloopFwdSm80ILi4ELi1ELb0EN4cute5tupleIJNS5_1CILi128EEENS7_ILi48EEENS7_ILi96EEEEEELi96ENS_10bfloat16_tEfNS_4arch4Sm80ELb0ELb1ELb0ELb0ELb1ELb0ELb1ELb0EEENS1_21CollectiveEpilogueFwdINS6_IJS8_SA_S9_EEENS6_IJNS7_ILi1EEESI_SI_EEESC_SE_Li128ELb0ELb1ELb0ELb0EEENS1_19SingleTileSchedulerILb0ELb0ELb1ELi128EEEEEEEEEvNT_6ParamsE:
	.zero		1576


//--------------------- .nv.constant0._ZN7cutlass13device_kernelIN5flash19enable_sm80_to_sm89INS1_16FlashAttnFwdSm80INS1_25CollectiveMainloopFwdSm80ILi4ELi1ELb0EN4cute5tupleIJNS5_1CILi128EEENS7_ILi48EEENS7_ILi96EEEEEELi96ENS_10bfloat16_tEfNS_4arch4Sm80ELb0ELb1ELb0ELb1ELb1ELb0ELb1ELb0EEENS1_21CollectiveEpilogueFwdINS6_IJS8_SA_S9_EEENS6_IJNS7_ILi1EEESI_SI_EEESC_SE_Li128ELb1ELb1ELb0ELb0EEENS1_19SingleTileSchedulerILb1ELb0ELb1ELi128EEEEEEEEEvNT_6ParamsE --------------------------
	.section	.nv.constant0._ZN7cutlass13device_kernelIN5flash19enable_sm80_to_sm89INS1_16FlashAttnFwdSm80INS1_25CollectiveMainloopFwdSm80ILi4ELi1ELb0EN4cute5tupleIJNS5_1CILi128EEENS7_ILi48EEENS7_ILi96EEEEEELi96ENS_10bfloat16_tEfNS_4arch4Sm80ELb0ELb1ELb0ELb1ELb1ELb0ELb1ELb0EEENS1_21CollectiveEpilogueFwdINS6_IJS8_SA_S9_EEENS6_IJNS7_ILi1EEESI_SI_EEESC_SE_Li128ELb1ELb1ELb0ELb0EEENS1_19SingleTileSchedulerILb1ELb0ELb1ELi128EEEEEEEEEvNT_6ParamsE,"a",@progbits
	.sectionflags	@""
	.align	4
.nv.constant0._ZN7cutlass13device_kernelIN5flash19enable_sm80_to_sm89INS1_16FlashAttnFwdSm80INS1_25CollectiveMainloopFwdSm80ILi4ELi1ELb0EN4cute5tupleIJNS5_1CILi128EEENS7_ILi48EEENS7_ILi96EEEEEELi96ENS_10bfloat16_tEfNS_4arch4Sm80ELb0ELb1ELb0ELb1ELb1ELb0ELb1ELb0EEENS1_21CollectiveEpilogueFwdINS6_IJS8_SA_S9_EEENS6_IJNS7_ILi1EEESI_SI_EEESC_SE_Li128ELb1ELb1ELb0ELb0EEENS1_19SingleTileSchedulerILb1ELb0ELb1ELi128EEEEEEEEEvNT_6ParamsE:
	.zero		1576


//--------------------- .nv.constant0._ZN7cutlass13device_kernelIN5flash19enable_sm80_to_sm89INS1_16FlashAttnFwdSm80INS1_25CollectiveMainloopFwdSm80ILi4ELi1ELb0EN4cute5tupleIJNS5_1CILi128EEENS7_ILi48EEENS7_ILi96EEEEEELi96ENS_10bfloat16_tEfNS_4arch4Sm80ELb0ELb1ELb0ELb1ELb1ELb1ELb1ELb0EEENS1_21CollectiveEpilogueFwdINS6_IJS8_SA_S9_EEENS6_IJNS7_ILi1EEESI_SI_EEESC_SE_Li128ELb1ELb1ELb0ELb0EEENS1_19SingleTileSchedulerILb1ELb0ELb1ELi128EEEEEEEEEvNT_6ParamsE --------------------------
	.section	.nv.constant0._ZN7cutlass13device_kernelIN5flash19enable_sm80_to_sm89INS1_16FlashAttnFwdSm80INS1_25CollectiveMainloopFwdSm80ILi4ELi1ELb0EN4cute5tupleIJNS5_1CILi128EEENS7_ILi48EEENS7_ILi96EEEEEELi96ENS_10bfloat16_tEfNS_4arch4Sm80ELb0ELb1ELb0ELb1ELb1ELb1ELb1ELb0EEENS1_21CollectiveEpilogueFwdINS6_IJS8_SA_S9_EEENS6_IJNS7_ILi1EEESI_SI_EEESC_SE_Li128ELb1ELb1ELb0ELb0EEENS1_19SingleTileSchedulerILb1ELb0ELb1ELi128EEEEEEEEEvNT_6ParamsE,"a",@progbits
	.sectionflags	@""
	.align	4
.nv.constant0._ZN7cutlass13device_kernelIN5flash19enable_sm80_to_sm89INS1_16FlashAttnFwdSm80INS1_25CollectiveMainloopFwdSm80ILi4ELi1ELb0EN4cute5tupleIJNS5_1CILi128EEENS7_ILi48EEENS7_ILi96EEEEEELi96ENS_10bfloat16_tEfNS_4arch4Sm80ELb0ELb1ELb0ELb1ELb1ELb1ELb1ELb0EEENS1_21CollectiveEpilogueFwdINS6_IJS8_SA_S9_EEENS6_IJNS7_ILi1EEESI_SI_EEESC_SE_Li128ELb1ELb1ELb0ELb0EEENS1_19SingleTileSchedulerILb1ELb0ELb1ELi128EEEEEEEEEvNT_6ParamsE:
	.zero		1576


//--------------------- .nv.constant0._ZN7cutlass13device_kernelIN5flash19enable_sm80_to_sm89INS1_16FlashAttnFwdSm80INS1_25CollectiveMainloopFwdSm80ILi4ELi1ELb0EN4cute5tupleIJNS5_1CILi128EEENS7_ILi64EEENS7_ILi96EEEEEELi96ENS_10bfloat16_tEfNS_4arch4Sm80ELb1ELb0ELb0ELb0ELb1ELb0ELb1ELb0EEENS1_21CollectiveEpilogueFwdINS6_IJS8_SA_S9_EEENS6_IJNS7_ILi1EEESI_SI_EEESC_SE_Li128ELb0ELb1ELb0ELb0EEENS1_30DynamicPersistentTileSchedulerILi128ELi128ELb0ELb1ELb0EEEEEEEEEvNT_6ParamsE --------------------------
	.section	.nv.constant0._ZN7cutlass13device_kernelIN5flash19enable_sm80_to_sm89INS1_16FlashAttnFwdSm80INS1_25CollectiveMainloopFwdSm80ILi4ELi1ELb0EN4cute5tupleIJNS5_1CILi128EEENS7_ILi64EEENS7_ILi96EEEEEELi96ENS_10bfloat16_tEfNS_4arch4Sm80ELb1ELb0ELb0ELb0ELb1ELb0ELb1ELb0EEENS1_21CollectiveEpilogueFwdINS6_IJS8_SA_S9_EEENS6_IJNS7_ILi1EEESI_SI_EEESC_SE_Li128ELb0ELb1ELb0ELb0EEENS1_30DynamicPersistentTileSchedulerILi128ELi128ELb0ELb1ELb0EEEEEEEEEvNT_6ParamsE,"a",@progbits
	.sectionflags	@""
	.align	4
.nv.constant0._ZN7cutlass13device_kernelIN5flash19enable_sm80_to_sm89INS1_16FlashAttnFwdSm80INS1_25CollectiveMainloopFwdSm80ILi4ELi1ELb0EN4cute5tupleIJNS5_1CILi128EEENS7_ILi64EEENS7_ILi96EEEEEELi96ENS_10bfloat16_tEfNS_4arch4Sm80ELb1ELb0ELb0ELb0ELb1ELb0ELb1ELb0EEENS1_21CollectiveEpilogueFwdINS6_IJS8_SA_S9_EEENS6_IJNS7_ILi1EEESI_SI_EEESC_SE_Li128ELb0ELb1ELb0ELb0EEENS1_30DynamicPersistentTileSchedulerILi128ELi128ELb0ELb1ELb0EEEEEEEEEvNT_6ParamsE:
	.zero		1592


//--------------------- .nv.constant0._ZN7cutlass13device_kernelIN5flash19enable_sm80_to_sm89INS1_16FlashAttnFwdSm80INS1_25CollectiveMainloopFwdSm80ILi4ELi1ELb0EN4cute5tupleIJNS5_1CILi128EEENS7_ILi64EEENS7_ILi96EEEEEELi96ENS_10bfloat16_tEfNS_4arch4Sm80ELb1ELb0ELb0ELb1ELb1ELb0ELb1ELb0EEENS1_21CollectiveEpilogueFwdINS6_IJS8_SA_S9_EEENS6_IJNS7_ILi1EEESI_SI_EEESC_SE_Li128ELb1ELb1ELb0ELb0EEENS1_19SingleTileSchedulerILb1ELb0ELb1ELi128EEEEEEEEEvNT_6ParamsE --------------------------
	.section	.nv.constant0._ZN7cutlass13device_kernelIN5flash19enable_sm80_to_sm89INS1_16FlashAttnFwdSm80INS1_25CollectiveMainloopFwdSm80ILi4ELi1ELb0EN4cute5tupleIJNS5_1CILi128EEENS7_ILi64EEENS7_ILi96EEEEEELi96ENS_10bfloat16_tEfNS_4arch4Sm80ELb1ELb0ELb0ELb1ELb1ELb0ELb1ELb0EEENS1_21CollectiveEpilogueFwdINS6_IJS8_SA_S9_EEENS6_IJNS7_ILi1EEESI_SI_EEESC_SE_Li128ELb1ELb1ELb0ELb0EEENS1_19SingleTileSchedulerILb1ELb0ELb1ELi128EEEEEEEEEvNT_6ParamsE,"a",@progbits
	.sectionflags	@""
	.align	4
.nv.constant0._ZN7cutlass13device_kernelIN5flash19enable_sm80_to_sm89INS1_16FlashAttnFwdSm80INS1_25CollectiveMainloopFwdSm80ILi4ELi1ELb0EN4cute5tupleIJNS5_1CILi128EEENS7_ILi64EEENS7_ILi96EEEEEELi96ENS_10bfloat16_tEfNS_4arch4Sm80ELb1ELb0ELb0ELb1ELb1ELb0ELb1ELb0EEENS1_21CollectiveEpilogueFwdINS6_IJS8_SA_S9_EEENS6_IJNS7_ILi1EEESI_SI_EEESC_SE_Li128ELb1ELb1ELb0ELb0EEENS1_19SingleTileSchedulerILb1ELb0ELb1ELi128EEEEEEEEEvNT_6ParamsE:
	.zero		1576


//--------------------- .nv.constant0._ZN7cutlass13device_kernelIN5flash19enable_sm80_to_sm89INS1_16FlashAttnFwdSm80INS1_25CollectiveMainloopFwdSm80ILi4ELi1ELb0EN4cute5tupleIJNS5_1CILi128EEENS7_ILi64EEENS7_ILi96EEEEEELi96ENS_10bfloat16_tEfNS_4arch4Sm80ELb1ELb0ELb0ELb1ELb1ELb1ELb1ELb0EEENS1_21CollectiveEpilogueFwdINS6_IJS8_SA_S9_EEENS6_IJNS7_ILi1EEESI_SI_EEESC_SE_Li128ELb1ELb1ELb0ELb0EEENS1_19SingleTileSchedulerILb1ELb0ELb1ELi128EEEEEEEEEvNT_6ParamsE --------------------------
	.section	.nv.constant0._ZN7cutlass13device_kernelIN5flash19enable_sm80_to_sm89INS1_16FlashAttnFwdSm80INS1_25CollectiveMainloopFwdSm80ILi4ELi1ELb0EN4cute5tupleIJNS5_1CILi128EEENS7_ILi64EEENS7_ILi96EEEEEELi96ENS_10bfloat16_tEfNS_4arch4Sm80ELb1ELb0ELb0ELb1ELb1ELb1ELb1ELb0EEENS1_21CollectiveEpilogueFwdINS6_IJS8_SA_S9_EEENS6_IJNS7_ILi1EEESI_SI_EEESC_SE_Li128ELb1ELb1ELb0ELb0EEENS1_19SingleTileSchedulerILb1ELb0ELb1ELi128EEEEEEEEEvNT_6ParamsE,"a",@progbits
	.sectionflags	@""
	.align	4
.nv.constant0._ZN7cutlass13device_kernelIN5flash19enable_sm80_to_sm89INS1_16FlashAttnFwdSm80INS1_25CollectiveMainloopFwdSm80ILi4ELi1ELb0EN4cute5tupleIJNS5_1CILi128EEENS7_ILi64EEENS7_ILi96EEEEEELi96ENS_10bfloat16_tEfNS_4arch4Sm80ELb1ELb0ELb0ELb1ELb1ELb1ELb1ELb0EEENS1_21CollectiveEpilogueFwdINS6_IJS8_SA_S9_EEENS6_IJNS7_ILi1EEESI_SI_EEESC_SE_Li128ELb1ELb1ELb0ELb0EEENS1_19SingleTileSchedulerILb1ELb0ELb1ELi128EEEEEEEEEvNT_6ParamsE:
	.zero		1576


//--------------------- SYMBOLS --------------------------

	.type		.nv.reservedSmem.offset0,@object
	.size		.nv.reservedSmem.offset0,0x4
